//
// Generated by NVIDIA NVVM Compiler
//
// Compiler Build ID: CL-36424714
// Cuda compilation tools, release 13.0, V13.0.88
// Based on NVVM 20.0.0
//

.version 9.0
.target sm_100
.address_size 64

	// .globl	_Z3runP10Particle_sff
.func  (.param .b64 func_retval0) __internal_accurate_pow
(
	.param .b64 __internal_accurate_pow_param_0,
	.param .b64 __internal_accurate_pow_param_1
)
;
// _ZZ7mem_g2sP10Particle_sE5local has been demoted
// _ZZ15calc_all_forcesP10Particle_sS0_fE6shared has been demoted
// _ZZ8calc_denP10Particle_sS0_fE6shared has been demoted

.visible .entry _Z3runP10Particle_sff(
	.param .u64 .ptr .align 1 _Z3runP10Particle_sff_param_0,
	.param .f32 _Z3runP10Particle_sff_param_1,
	.param .f32 _Z3runP10Particle_sff_param_2
)
{
	.reg .pred 	%p<254>;
	.reg .b32 	%r<214>;
	.reg .b32 	%f<910>;
	.reg .b64 	%rd<9>;
	.reg .b64 	%fd<320>;
	// demoted variable
	.shared .align 4 .b8 _ZZ7mem_g2sP10Particle_sE5local[3584];
	// demoted variable
	.shared .align 4 .b8 _ZZ15calc_all_forcesP10Particle_sS0_fE6shared[3584];
	// demoted variable
	.shared .align 4 .b8 _ZZ8calc_denP10Particle_sS0_fE6shared[3584];
	ld.param.u64 	%rd3, [_Z3runP10Particle_sff_param_0];
	ld.param.f32 	%f203, [_Z3runP10Particle_sff_param_2];
	cvta.to.global.u64 	%rd1, %rd3;
	mov.u32 	%r1, %ctaid.z;
	mov.u32 	%r2, %ntid.z;
	mov.u32 	%r3, %ntid.y;
	mov.u32 	%r4, %ntid.x;
	mov.u32 	%r5, %ctaid.y;
	mov.u32 	%r6, %ctaid.x;
	mov.u32 	%r7, %tid.x;
	mul.lo.s32 	%r81, %r7, 56;
	mov.u32 	%r82, _ZZ7mem_g2sP10Particle_sE5local;
	add.s32 	%r8, %r82, %r81;
	mad.lo.s32 	%r83, %r1, %r2, %r5;
	mad.lo.s32 	%r84, %r83, %r3, %r6;
	mad.lo.s32 	%r85, %r84, %r4, %r7;
	mul.wide.u32 	%rd4, %r85, 56;
	add.s64 	%rd2, %rd1, %rd4;
	ld.global.f32 	%f205, [%rd2];
	ld.global.f32 	%f206, [%rd2+4];
	ld.global.f32 	%f207, [%rd2+8];
	ld.global.f32 	%f208, [%rd2+12];
	ld.global.f32 	%f209, [%rd2+16];
	ld.global.f32 	%f210, [%rd2+20];
	ld.global.f32 	%f211, [%rd2+24];
	ld.global.f32 	%f212, [%rd2+28];
	ld.global.f32 	%f213, [%rd2+32];
	ld.global.f32 	%f214, [%rd2+36];
	ld.global.f32 	%f215, [%rd2+40];
	ld.global.f32 	%f216, [%rd2+44];
	ld.global.f32 	%f217, [%rd2+48];
	ld.global.f32 	%f218, [%rd2+52];
	st.shared.f32 	[%r8], %f205;
	st.shared.f32 	[%r8+4], %f206;
	st.shared.f32 	[%r8+8], %f207;
	st.shared.f32 	[%r8+12], %f208;
	st.shared.f32 	[%r8+16], %f209;
	st.shared.f32 	[%r8+20], %f210;
	st.shared.f32 	[%r8+24], %f211;
	st.shared.f32 	[%r8+28], %f212;
	st.shared.f32 	[%r8+32], %f213;
	st.shared.f32 	[%r8+36], %f214;
	st.shared.f32 	[%r8+40], %f215;
	st.shared.f32 	[%r8+44], %f216;
	st.shared.f32 	[%r8+48], %f217;
	st.shared.f32 	[%r8+52], %f218;
	bar.sync 	0;
	mov.u32 	%r86, %nctaid.x;
	add.s32 	%r9, %r86, -1;
	mov.u32 	%r87, %nctaid.y;
	add.s32 	%r10, %r87, -1;
	mov.u32 	%r88, %nctaid.z;
	add.s32 	%r11, %r88, -1;
	mov.u32 	%r89, _ZZ8calc_denP10Particle_sS0_fE6shared;
	add.s32 	%r12, %r89, %r81;
	mul.f32 	%f1, %f203, %f203;
	cvt.f64.f32 	%fd1, %f203;
	{
	.reg .b32 %temp; 
	mov.b64 	{%temp, %r13}, %fd1;
	}
	mov.f64 	%fd30, 0d4022000000000000;
	{
	.reg .b32 %temp; 
	mov.b64 	{%temp, %r90}, %fd30;
	}
	and.b32  	%r91, %r90, 2146435072;
	setp.eq.s32 	%p5, %r91, 1075838976;
	abs.f64 	%fd2, %fd1;
	setp.lt.s32 	%p7, %r13, 0;
	and.pred  	%p1, %p7, %p5;
	selp.b32 	%r92, %r13, 0, %p5;
	setp.lt.s32 	%p8, %r90, 0;
	or.b32  	%r93, %r92, 2146435072;
	selp.b32 	%r94, %r93, %r92, %p8;
	mov.b32 	%r95, 0;
	mov.b64 	%fd31, {%r95, %r94};
	add.f64 	%fd32, %fd1, 0d4022000000000000;
	{
	.reg .b32 %temp; 
	mov.b64 	{%temp, %r96}, %fd32;
	}
	and.b32  	%r14, %r96, 2146435072;
	setp.ne.s32 	%p9, %r14, 2146435072;
	setp.neu.f64 	%p10, %fd2, 0d7FF0000000000000;
	selp.b32 	%r97, 0, 2146435072, %p8;
	and.b32  	%r98, %r90, 2147483647;
	setp.ne.s32 	%p11, %r98, 1071644672;
	and.pred  	%p12, %p5, %p11;
	or.b32  	%r99, %r97, -2147483648;
	selp.b32 	%r100, %r99, %r97, %p12;
	selp.b32 	%r101, %r100, %r97, %p7;
	mov.b64 	%fd3, {%r95, %r101};
	add.rn.f64 	%fd4, %fd1, %fd30;
	setp.eq.f32 	%p14, %f203, 0f3F800000;
	and.b32  	%r15, %r4, 3;
	and.b32  	%r16, %r4, 2044;
	selp.f64 	%fd33, %fd31, %fd3, %p10;
	selp.f64 	%fd34, %fd31, %fd33, %p9;
	mul.f64 	%fd35, %fd34, 0d406921FB54442D18;
	selp.f64 	%fd5, 0d406921FB54442D18, %fd35, %p14;
	selp.f64 	%fd36, %fd31, %fd4, %p9;
	mul.f64 	%fd37, %fd36, 0d406921FB54442D18;
	selp.f64 	%fd6, 0d406921FB54442D18, %fd37, %p14;
	mov.f32 	%f859, 0f00000000;
	mov.b32 	%r194, -1;
$L__BB0_1:
	add.s32 	%r18, %r194, %r1;
	mul.lo.s32 	%r19, %r18, %r2;
	mov.b32 	%r195, -1;
$L__BB0_2:
	add.s32 	%r21, %r195, %r5;
	add.s32 	%r104, %r21, %r19;
	mul.lo.s32 	%r22, %r104, %r3;
	mov.b32 	%r196, -1;
$L__BB0_3:
	setp.gt.u32 	%p15, %r21, %r10;
	setp.gt.u32 	%p16, %r18, %r11;
	setp.lt.s32 	%p17, %r18, 0;
	add.s32 	%r24, %r196, %r6;
	setp.gt.u32 	%p18, %r24, %r9;
	or.b32  	%r106, %r21, %r24;
	shr.u32 	%r107, %r106, 31;
	and.b32  	%r108, %r107, 1;
	setp.eq.b32 	%p19, %r108, 1;
	or.pred  	%p20, %p18, %p15;
	or.pred  	%p21, %p20, %p19;
	or.pred  	%p22, %p17, %p21;
	or.pred  	%p23, %p22, %p16;
	@%p23 bra 	$L__BB0_88;
	setp.num.f32 	%p24, %f203, %f203;
	add.s32 	%r109, %r22, %r24;
	mad.lo.s32 	%r110, %r109, %r4, %r7;
	mul.wide.u32 	%rd5, %r110, 56;
	add.s64 	%rd6, %rd1, %rd5;
	ld.global.f32 	%f219, [%rd6];
	ld.global.f32 	%f220, [%rd6+4];
	ld.global.f32 	%f221, [%rd6+8];
	ld.global.f32 	%f222, [%rd6+12];
	ld.global.f32 	%f223, [%rd6+16];
	ld.global.f32 	%f224, [%rd6+20];
	ld.global.f32 	%f225, [%rd6+24];
	ld.global.f32 	%f226, [%rd6+28];
	ld.global.f32 	%f227, [%rd6+32];
	ld.global.f32 	%f228, [%rd6+36];
	ld.global.f32 	%f229, [%rd6+40];
	ld.global.f32 	%f230, [%rd6+44];
	ld.global.f32 	%f231, [%rd6+48];
	ld.global.f32 	%f232, [%rd6+52];
	st.shared.f32 	[%r12], %f219;
	st.shared.f32 	[%r12+4], %f220;
	st.shared.f32 	[%r12+8], %f221;
	st.shared.f32 	[%r12+12], %f222;
	st.shared.f32 	[%r12+16], %f223;
	st.shared.f32 	[%r12+20], %f224;
	st.shared.f32 	[%r12+24], %f225;
	st.shared.f32 	[%r12+28], %f226;
	st.shared.f32 	[%r12+32], %f227;
	st.shared.f32 	[%r12+36], %f228;
	st.shared.f32 	[%r12+40], %f229;
	st.shared.f32 	[%r12+44], %f230;
	st.shared.f32 	[%r12+48], %f231;
	st.shared.f32 	[%r12+52], %f232;
	bar.sync 	0;
	ld.shared.f32 	%f5, [%r8];
	ld.shared.f32 	%f6, [%r8+4];
	ld.shared.f32 	%f7, [%r8+8];
	@%p24 bra 	$L__BB0_46;
	setp.neu.f32 	%p87, %f203, 0f00000000;
	@%p87 bra 	$L__BB0_26;
	setp.lt.u32 	%p128, %r4, 4;
	mov.f32 	%f858, 0f00000000;
	mov.b32 	%r198, 0;
	@%p128 bra 	$L__BB0_17;
	mov.f32 	%f858, 0f00000000;
	mov.b32 	%r197, 0;
$L__BB0_8:
	mad.lo.s32 	%r26, %r197, 56, %r89;
	ld.shared.f32 	%f497, [%r26];
	sub.f32 	%f498, %f5, %f497;
	ld.shared.f32 	%f499, [%r26+4];
	sub.f32 	%f500, %f6, %f499;
	mul.f32 	%f501, %f500, %f500;
	fma.rn.f32 	%f502, %f498, %f498, %f501;
	ld.shared.f32 	%f503, [%r26+8];
	sub.f32 	%f504, %f7, %f503;
	fma.rn.f32 	%f9, %f504, %f504, %f502;
	setp.ltu.f32 	%p129, %f9, 0f00000000;
	setp.gtu.f32 	%p130, %f9, %f1;
	and.pred  	%p131, %p129, %p130;
	@%p131 bra 	$L__BB0_10;
	ld.shared.f32 	%f505, [%r8+52];
	mul.f32 	%f506, %f505, 0f439D8000;
	sub.f32 	%f507, %f1, %f9;
	mul.f32 	%f508, %f507, %f506;
	cvt.f64.f32 	%fd220, %f508;
	div.rn.f64 	%fd221, %fd220, %fd6;
	cvt.f64.f32 	%fd222, %f858;
	add.f64 	%fd223, %fd221, %fd222;
	cvt.rn.f32.f64 	%f858, %fd223;
$L__BB0_10:
	ld.shared.f32 	%f509, [%r26+56];
	sub.f32 	%f510, %f5, %f509;
	ld.shared.f32 	%f511, [%r26+60];
	sub.f32 	%f512, %f6, %f511;
	mul.f32 	%f513, %f512, %f512;
	fma.rn.f32 	%f514, %f510, %f510, %f513;
	ld.shared.f32 	%f515, [%r26+64];
	sub.f32 	%f516, %f7, %f515;
	fma.rn.f32 	%f12, %f516, %f516, %f514;
	setp.ltu.f32 	%p132, %f12, 0f00000000;
	setp.gtu.f32 	%p133, %f12, %f1;
	and.pred  	%p134, %p132, %p133;
	@%p134 bra 	$L__BB0_12;
	ld.shared.f32 	%f517, [%r8+52];
	mul.f32 	%f518, %f517, 0f439D8000;
	sub.f32 	%f519, %f1, %f12;
	mul.f32 	%f520, %f519, %f518;
	cvt.f64.f32 	%fd224, %f520;
	div.rn.f64 	%fd225, %fd224, %fd6;
	cvt.f64.f32 	%fd226, %f858;
	add.f64 	%fd227, %fd225, %fd226;
	cvt.rn.f32.f64 	%f858, %fd227;
$L__BB0_12:
	ld.shared.f32 	%f521, [%r26+112];
	sub.f32 	%f522, %f5, %f521;
	ld.shared.f32 	%f523, [%r26+116];
	sub.f32 	%f524, %f6, %f523;
	mul.f32 	%f525, %f524, %f524;
	fma.rn.f32 	%f526, %f522, %f522, %f525;
	ld.shared.f32 	%f527, [%r26+120];
	sub.f32 	%f528, %f7, %f527;
	fma.rn.f32 	%f15, %f528, %f528, %f526;
	setp.ltu.f32 	%p135, %f15, 0f00000000;
	setp.gtu.f32 	%p136, %f15, %f1;
	and.pred  	%p137, %p135, %p136;
	@%p137 bra 	$L__BB0_14;
	ld.shared.f32 	%f529, [%r8+52];
	mul.f32 	%f530, %f529, 0f439D8000;
	sub.f32 	%f531, %f1, %f15;
	mul.f32 	%f532, %f531, %f530;
	cvt.f64.f32 	%fd228, %f532;
	div.rn.f64 	%fd229, %fd228, %fd6;
	cvt.f64.f32 	%fd230, %f858;
	add.f64 	%fd231, %fd229, %fd230;
	cvt.rn.f32.f64 	%f858, %fd231;
$L__BB0_14:
	ld.shared.f32 	%f533, [%r26+168];
	sub.f32 	%f534, %f5, %f533;
	ld.shared.f32 	%f535, [%r26+172];
	sub.f32 	%f536, %f6, %f535;
	mul.f32 	%f537, %f536, %f536;
	fma.rn.f32 	%f538, %f534, %f534, %f537;
	ld.shared.f32 	%f539, [%r26+176];
	sub.f32 	%f540, %f7, %f539;
	fma.rn.f32 	%f18, %f540, %f540, %f538;
	setp.ltu.f32 	%p138, %f18, 0f00000000;
	setp.gtu.f32 	%p139, %f18, %f1;
	and.pred  	%p140, %p138, %p139;
	@%p140 bra 	$L__BB0_16;
	ld.shared.f32 	%f541, [%r8+52];
	mul.f32 	%f542, %f541, 0f439D8000;
	sub.f32 	%f543, %f1, %f18;
	mul.f32 	%f544, %f543, %f542;
	cvt.f64.f32 	%fd232, %f544;
	div.rn.f64 	%fd233, %fd232, %fd6;
	cvt.f64.f32 	%fd234, %f858;
	add.f64 	%fd235, %fd233, %fd234;
	cvt.rn.f32.f64 	%f858, %fd235;
$L__BB0_16:
	add.s32 	%r197, %r197, 4;
	setp.ne.s32 	%p141, %r197, %r16;
	mov.u32 	%r198, %r16;
	@%p141 bra 	$L__BB0_8;
$L__BB0_17:
	setp.eq.s32 	%p142, %r15, 0;
	@%p142 bra 	$L__BB0_87;
	mad.lo.s32 	%r29, %r198, 56, %r89;
	ld.shared.f32 	%f545, [%r29];
	sub.f32 	%f546, %f5, %f545;
	ld.shared.f32 	%f547, [%r29+4];
	sub.f32 	%f548, %f6, %f547;
	mul.f32 	%f549, %f548, %f548;
	fma.rn.f32 	%f550, %f546, %f546, %f549;
	ld.shared.f32 	%f551, [%r29+8];
	sub.f32 	%f552, %f7, %f551;
	fma.rn.f32 	%f23, %f552, %f552, %f550;
	setp.ltu.f32 	%p143, %f23, 0f00000000;
	setp.gtu.f32 	%p144, %f23, %f1;
	and.pred  	%p145, %p143, %p144;
	@%p145 bra 	$L__BB0_20;
	ld.shared.f32 	%f553, [%r8+52];
	mul.f32 	%f554, %f553, 0f439D8000;
	sub.f32 	%f555, %f1, %f23;
	mul.f32 	%f556, %f555, %f554;
	cvt.f64.f32 	%fd236, %f556;
	div.rn.f64 	%fd237, %fd236, %fd6;
	cvt.f64.f32 	%fd238, %f858;
	add.f64 	%fd239, %fd237, %fd238;
	cvt.rn.f32.f64 	%f858, %fd239;
$L__BB0_20:
	setp.eq.s32 	%p146, %r15, 1;
	@%p146 bra 	$L__BB0_87;
	ld.shared.f32 	%f557, [%r29+56];
	sub.f32 	%f558, %f5, %f557;
	ld.shared.f32 	%f559, [%r29+60];
	sub.f32 	%f560, %f6, %f559;
	mul.f32 	%f561, %f560, %f560;
	fma.rn.f32 	%f562, %f558, %f558, %f561;
	ld.shared.f32 	%f563, [%r29+64];
	sub.f32 	%f564, %f7, %f563;
	fma.rn.f32 	%f26, %f564, %f564, %f562;
	setp.ltu.f32 	%p147, %f26, 0f00000000;
	setp.gtu.f32 	%p148, %f26, %f1;
	and.pred  	%p149, %p147, %p148;
	@%p149 bra 	$L__BB0_23;
	ld.shared.f32 	%f565, [%r8+52];
	mul.f32 	%f566, %f565, 0f439D8000;
	sub.f32 	%f567, %f1, %f26;
	mul.f32 	%f568, %f567, %f566;
	cvt.f64.f32 	%fd240, %f568;
	div.rn.f64 	%fd241, %fd240, %fd6;
	cvt.f64.f32 	%fd242, %f858;
	add.f64 	%fd243, %fd241, %fd242;
	cvt.rn.f32.f64 	%f858, %fd243;
$L__BB0_23:
	setp.eq.s32 	%p150, %r15, 2;
	@%p150 bra 	$L__BB0_87;
	ld.shared.f32 	%f569, [%r29+112];
	sub.f32 	%f570, %f5, %f569;
	ld.shared.f32 	%f571, [%r29+116];
	sub.f32 	%f572, %f6, %f571;
	mul.f32 	%f573, %f572, %f572;
	fma.rn.f32 	%f574, %f570, %f570, %f573;
	ld.shared.f32 	%f575, [%r29+120];
	sub.f32 	%f576, %f7, %f575;
	fma.rn.f32 	%f29, %f576, %f576, %f574;
	setp.ltu.f32 	%p151, %f29, 0f00000000;
	setp.gtu.f32 	%p152, %f29, %f1;
	and.pred  	%p153, %p151, %p152;
	@%p153 bra 	$L__BB0_87;
	ld.shared.f32 	%f577, [%r8+52];
	mul.f32 	%f578, %f577, 0f439D8000;
	sub.f32 	%f579, %f1, %f29;
	mul.f32 	%f580, %f579, %f578;
	cvt.f64.f32 	%fd244, %f580;
	div.rn.f64 	%fd245, %fd244, %fd6;
	cvt.f64.f32 	%fd246, %f858;
	add.f64 	%fd247, %fd245, %fd246;
	cvt.rn.f32.f64 	%f858, %fd247;
	bra.uni 	$L__BB0_87;
$L__BB0_26:
	setp.lt.u32 	%p88, %r4, 4;
	mov.f32 	%f858, 0f00000000;
	mov.b32 	%r200, 0;
	@%p88 bra 	$L__BB0_37;
	mov.f32 	%f858, 0f00000000;
	mov.b32 	%r199, 0;
$L__BB0_28:
	mad.lo.s32 	%r31, %r199, 56, %r89;
	ld.shared.f32 	%f410, [%r31];
	sub.f32 	%f411, %f5, %f410;
	ld.shared.f32 	%f412, [%r31+4];
	sub.f32 	%f413, %f6, %f412;
	mul.f32 	%f414, %f413, %f413;
	fma.rn.f32 	%f415, %f411, %f411, %f414;
	ld.shared.f32 	%f416, [%r31+8];
	sub.f32 	%f417, %f7, %f416;
	fma.rn.f32 	%f32, %f417, %f417, %f415;
	setp.ltu.f32 	%p89, %f32, 0f00000000;
	setp.gtu.f32 	%p90, %f32, %f1;
	and.pred  	%p91, %p89, %p90;
	@%p91 bra 	$L__BB0_30;
	setp.eq.f32 	%p92, %f203, 0f3F800000;
	setp.ne.s32 	%p93, %r14, 2146435072;
	ld.shared.f32 	%f418, [%r8+52];
	mul.f32 	%f419, %f418, 0f439D8000;
	sub.f32 	%f420, %f1, %f32;
	mul.f32 	%f421, %f420, %f419;
	cvt.f64.f32 	%fd143, %f421;
	{ // callseq 7, 0
	.param .b64 param0;
	st.param.f64 	[param0], %fd2;
	.param .b64 param1;
	st.param.f64 	[param1], 0d4022000000000000;
	.param .b64 retval0;
	call.uni (retval0), 
	__internal_accurate_pow, 
	(
	param0, 
	param1
	);
	ld.param.f64 	%fd144, [retval0];
	} // callseq 7
	neg.f64 	%fd146, %fd144;
	selp.f64 	%fd147, %fd146, %fd144, %p1;
	selp.f64 	%fd148, %fd147, %fd4, %p93;
	mul.f64 	%fd149, %fd148, 0d406921FB54442D18;
	selp.f64 	%fd150, 0d406921FB54442D18, %fd149, %p92;
	div.rn.f64 	%fd151, %fd143, %fd150;
	cvt.f64.f32 	%fd152, %f858;
	add.f64 	%fd153, %fd151, %fd152;
	cvt.rn.f32.f64 	%f858, %fd153;
$L__BB0_30:
	ld.shared.f32 	%f422, [%r31+56];
	sub.f32 	%f423, %f5, %f422;
	ld.shared.f32 	%f424, [%r31+60];
	sub.f32 	%f425, %f6, %f424;
	mul.f32 	%f426, %f425, %f425;
	fma.rn.f32 	%f427, %f423, %f423, %f426;
	ld.shared.f32 	%f428, [%r31+64];
	sub.f32 	%f429, %f7, %f428;
	fma.rn.f32 	%f35, %f429, %f429, %f427;
	setp.ltu.f32 	%p94, %f35, 0f00000000;
	setp.gtu.f32 	%p95, %f35, %f1;
	and.pred  	%p96, %p94, %p95;
	@%p96 bra 	$L__BB0_32;
	setp.eq.f32 	%p97, %f203, 0f3F800000;
	setp.ne.s32 	%p98, %r14, 2146435072;
	ld.shared.f32 	%f430, [%r8+52];
	mul.f32 	%f431, %f430, 0f439D8000;
	sub.f32 	%f432, %f1, %f35;
	mul.f32 	%f433, %f432, %f431;
	cvt.f64.f32 	%fd154, %f433;
	{ // callseq 8, 0
	.param .b64 param0;
	st.param.f64 	[param0], %fd2;
	.param .b64 param1;
	st.param.f64 	[param1], 0d4022000000000000;
	.param .b64 retval0;
	call.uni (retval0), 
	__internal_accurate_pow, 
	(
	param0, 
	param1
	);
	ld.param.f64 	%fd155, [retval0];
	} // callseq 8
	neg.f64 	%fd157, %fd155;
	selp.f64 	%fd158, %fd157, %fd155, %p1;
	selp.f64 	%fd159, %fd158, %fd4, %p98;
	mul.f64 	%fd160, %fd159, 0d406921FB54442D18;
	selp.f64 	%fd161, 0d406921FB54442D18, %fd160, %p97;
	div.rn.f64 	%fd162, %fd154, %fd161;
	cvt.f64.f32 	%fd163, %f858;
	add.f64 	%fd164, %fd162, %fd163;
	cvt.rn.f32.f64 	%f858, %fd164;
$L__BB0_32:
	ld.shared.f32 	%f434, [%r31+112];
	sub.f32 	%f435, %f5, %f434;
	ld.shared.f32 	%f436, [%r31+116];
	sub.f32 	%f437, %f6, %f436;
	mul.f32 	%f438, %f437, %f437;
	fma.rn.f32 	%f439, %f435, %f435, %f438;
	ld.shared.f32 	%f440, [%r31+120];
	sub.f32 	%f441, %f7, %f440;
	fma.rn.f32 	%f38, %f441, %f441, %f439;
	setp.ltu.f32 	%p99, %f38, 0f00000000;
	setp.gtu.f32 	%p100, %f38, %f1;
	and.pred  	%p101, %p99, %p100;
	@%p101 bra 	$L__BB0_34;
	setp.eq.f32 	%p102, %f203, 0f3F800000;
	setp.ne.s32 	%p103, %r14, 2146435072;
	ld.shared.f32 	%f442, [%r8+52];
	mul.f32 	%f443, %f442, 0f439D8000;
	sub.f32 	%f444, %f1, %f38;
	mul.f32 	%f445, %f444, %f443;
	cvt.f64.f32 	%fd165, %f445;
	{ // callseq 9, 0
	.param .b64 param0;
	st.param.f64 	[param0], %fd2;
	.param .b64 param1;
	st.param.f64 	[param1], 0d4022000000000000;
	.param .b64 retval0;
	call.uni (retval0), 
	__internal_accurate_pow, 
	(
	param0, 
	param1
	);
	ld.param.f64 	%fd166, [retval0];
	} // callseq 9
	neg.f64 	%fd168, %fd166;
	selp.f64 	%fd169, %fd168, %fd166, %p1;
	selp.f64 	%fd170, %fd169, %fd4, %p103;
	mul.f64 	%fd171, %fd170, 0d406921FB54442D18;
	selp.f64 	%fd172, 0d406921FB54442D18, %fd171, %p102;
	div.rn.f64 	%fd173, %fd165, %fd172;
	cvt.f64.f32 	%fd174, %f858;
	add.f64 	%fd175, %fd173, %fd174;
	cvt.rn.f32.f64 	%f858, %fd175;
$L__BB0_34:
	ld.shared.f32 	%f446, [%r31+168];
	sub.f32 	%f447, %f5, %f446;
	ld.shared.f32 	%f448, [%r31+172];
	sub.f32 	%f449, %f6, %f448;
	mul.f32 	%f450, %f449, %f449;
	fma.rn.f32 	%f451, %f447, %f447, %f450;
	ld.shared.f32 	%f452, [%r31+176];
	sub.f32 	%f453, %f7, %f452;
	fma.rn.f32 	%f41, %f453, %f453, %f451;
	setp.ltu.f32 	%p104, %f41, 0f00000000;
	setp.gtu.f32 	%p105, %f41, %f1;
	and.pred  	%p106, %p104, %p105;
	@%p106 bra 	$L__BB0_36;
	setp.eq.f32 	%p107, %f203, 0f3F800000;
	setp.ne.s32 	%p108, %r14, 2146435072;
	ld.shared.f32 	%f454, [%r8+52];
	mul.f32 	%f455, %f454, 0f439D8000;
	sub.f32 	%f456, %f1, %f41;
	mul.f32 	%f457, %f456, %f455;
	cvt.f64.f32 	%fd176, %f457;
	{ // callseq 10, 0
	.param .b64 param0;
	st.param.f64 	[param0], %fd2;
	.param .b64 param1;
	st.param.f64 	[param1], 0d4022000000000000;
	.param .b64 retval0;
	call.uni (retval0), 
	__internal_accurate_pow, 
	(
	param0, 
	param1
	);
	ld.param.f64 	%fd177, [retval0];
	} // callseq 10
	neg.f64 	%fd179, %fd177;
	selp.f64 	%fd180, %fd179, %fd177, %p1;
	selp.f64 	%fd181, %fd180, %fd4, %p108;
	mul.f64 	%fd182, %fd181, 0d406921FB54442D18;
	selp.f64 	%fd183, 0d406921FB54442D18, %fd182, %p107;
	div.rn.f64 	%fd184, %fd176, %fd183;
	cvt.f64.f32 	%fd185, %f858;
	add.f64 	%fd186, %fd184, %fd185;
	cvt.rn.f32.f64 	%f858, %fd186;
$L__BB0_36:
	add.s32 	%r199, %r199, 4;
	setp.ne.s32 	%p109, %r199, %r16;
	mov.u32 	%r200, %r16;
	@%p109 bra 	$L__BB0_28;
$L__BB0_37:
	setp.eq.s32 	%p110, %r15, 0;
	@%p110 bra 	$L__BB0_87;
	mad.lo.s32 	%r34, %r200, 56, %r89;
	ld.shared.f32 	%f458, [%r34];
	sub.f32 	%f459, %f5, %f458;
	ld.shared.f32 	%f460, [%r34+4];
	sub.f32 	%f461, %f6, %f460;
	mul.f32 	%f462, %f461, %f461;
	fma.rn.f32 	%f463, %f459, %f459, %f462;
	ld.shared.f32 	%f464, [%r34+8];
	sub.f32 	%f465, %f7, %f464;
	fma.rn.f32 	%f46, %f465, %f465, %f463;
	setp.ltu.f32 	%p111, %f46, 0f00000000;
	setp.gtu.f32 	%p112, %f46, %f1;
	and.pred  	%p113, %p111, %p112;
	@%p113 bra 	$L__BB0_40;
	setp.eq.f32 	%p114, %f203, 0f3F800000;
	setp.ne.s32 	%p115, %r14, 2146435072;
	ld.shared.f32 	%f466, [%r8+52];
	mul.f32 	%f467, %f466, 0f439D8000;
	sub.f32 	%f468, %f1, %f46;
	mul.f32 	%f469, %f468, %f467;
	cvt.f64.f32 	%fd187, %f469;
	{ // callseq 11, 0
	.param .b64 param0;
	st.param.f64 	[param0], %fd2;
	.param .b64 param1;
	st.param.f64 	[param1], 0d4022000000000000;
	.param .b64 retval0;
	call.uni (retval0), 
	__internal_accurate_pow, 
	(
	param0, 
	param1
	);
	ld.param.f64 	%fd188, [retval0];
	} // callseq 11
	neg.f64 	%fd190, %fd188;
	selp.f64 	%fd191, %fd190, %fd188, %p1;
	selp.f64 	%fd192, %fd191, %fd4, %p115;
	mul.f64 	%fd193, %fd192, 0d406921FB54442D18;
	selp.f64 	%fd194, 0d406921FB54442D18, %fd193, %p114;
	div.rn.f64 	%fd195, %fd187, %fd194;
	cvt.f64.f32 	%fd196, %f858;
	add.f64 	%fd197, %fd195, %fd196;
	cvt.rn.f32.f64 	%f858, %fd197;
$L__BB0_40:
	setp.eq.s32 	%p116, %r15, 1;
	@%p116 bra 	$L__BB0_87;
	ld.shared.f32 	%f470, [%r34+56];
	sub.f32 	%f471, %f5, %f470;
	ld.shared.f32 	%f472, [%r34+60];
	sub.f32 	%f473, %f6, %f472;
	mul.f32 	%f474, %f473, %f473;
	fma.rn.f32 	%f475, %f471, %f471, %f474;
	ld.shared.f32 	%f476, [%r34+64];
	sub.f32 	%f477, %f7, %f476;
	fma.rn.f32 	%f49, %f477, %f477, %f475;
	setp.ltu.f32 	%p117, %f49, 0f00000000;
	setp.gtu.f32 	%p118, %f49, %f1;
	and.pred  	%p119, %p117, %p118;
	@%p119 bra 	$L__BB0_43;
	setp.eq.f32 	%p120, %f203, 0f3F800000;
	setp.ne.s32 	%p121, %r14, 2146435072;
	ld.shared.f32 	%f478, [%r8+52];
	mul.f32 	%f479, %f478, 0f439D8000;
	sub.f32 	%f480, %f1, %f49;
	mul.f32 	%f481, %f480, %f479;
	cvt.f64.f32 	%fd198, %f481;
	{ // callseq 12, 0
	.param .b64 param0;
	st.param.f64 	[param0], %fd2;
	.param .b64 param1;
	st.param.f64 	[param1], 0d4022000000000000;
	.param .b64 retval0;
	call.uni (retval0), 
	__internal_accurate_pow, 
	(
	param0, 
	param1
	);
	ld.param.f64 	%fd199, [retval0];
	} // callseq 12
	neg.f64 	%fd201, %fd199;
	selp.f64 	%fd202, %fd201, %fd199, %p1;
	selp.f64 	%fd203, %fd202, %fd4, %p121;
	mul.f64 	%fd204, %fd203, 0d406921FB54442D18;
	selp.f64 	%fd205, 0d406921FB54442D18, %fd204, %p120;
	div.rn.f64 	%fd206, %fd198, %fd205;
	cvt.f64.f32 	%fd207, %f858;
	add.f64 	%fd208, %fd206, %fd207;
	cvt.rn.f32.f64 	%f858, %fd208;
$L__BB0_43:
	setp.eq.s32 	%p122, %r15, 2;
	@%p122 bra 	$L__BB0_87;
	ld.shared.f32 	%f482, [%r34+112];
	sub.f32 	%f483, %f5, %f482;
	ld.shared.f32 	%f484, [%r34+116];
	sub.f32 	%f485, %f6, %f484;
	mul.f32 	%f486, %f485, %f485;
	fma.rn.f32 	%f487, %f483, %f483, %f486;
	ld.shared.f32 	%f488, [%r34+120];
	sub.f32 	%f489, %f7, %f488;
	fma.rn.f32 	%f52, %f489, %f489, %f487;
	setp.ltu.f32 	%p123, %f52, 0f00000000;
	setp.gtu.f32 	%p124, %f52, %f1;
	and.pred  	%p125, %p123, %p124;
	@%p125 bra 	$L__BB0_87;
	setp.eq.f32 	%p126, %f203, 0f3F800000;
	setp.ne.s32 	%p127, %r14, 2146435072;
	ld.shared.f32 	%f490, [%r8+52];
	mul.f32 	%f491, %f490, 0f439D8000;
	sub.f32 	%f492, %f1, %f52;
	mul.f32 	%f493, %f492, %f491;
	cvt.f64.f32 	%fd209, %f493;
	{ // callseq 13, 0
	.param .b64 param0;
	st.param.f64 	[param0], %fd2;
	.param .b64 param1;
	st.param.f64 	[param1], 0d4022000000000000;
	.param .b64 retval0;
	call.uni (retval0), 
	__internal_accurate_pow, 
	(
	param0, 
	param1
	);
	ld.param.f64 	%fd210, [retval0];
	} // callseq 13
	neg.f64 	%fd212, %fd210;
	selp.f64 	%fd213, %fd212, %fd210, %p1;
	selp.f64 	%fd214, %fd213, %fd4, %p127;
	mul.f64 	%fd215, %fd214, 0d406921FB54442D18;
	selp.f64 	%fd216, 0d406921FB54442D18, %fd215, %p126;
	div.rn.f64 	%fd217, %fd209, %fd216;
	cvt.f64.f32 	%fd218, %f858;
	add.f64 	%fd219, %fd217, %fd218;
	cvt.rn.f32.f64 	%f858, %fd219;
	bra.uni 	$L__BB0_87;
$L__BB0_46:
	setp.neu.f32 	%p25, %f203, 0f00000000;
	@%p25 bra 	$L__BB0_67;
	setp.lt.u32 	%p61, %r4, 4;
	mov.f32 	%f858, 0f00000000;
	mov.b32 	%r202, 0;
	@%p61 bra 	$L__BB0_58;
	mov.f32 	%f858, 0f00000000;
	mov.b32 	%r201, 0;
$L__BB0_49:
	mad.lo.s32 	%r36, %r201, 56, %r89;
	ld.shared.f32 	%f323, [%r36];
	sub.f32 	%f324, %f5, %f323;
	ld.shared.f32 	%f325, [%r36+4];
	sub.f32 	%f326, %f6, %f325;
	mul.f32 	%f327, %f326, %f326;
	fma.rn.f32 	%f328, %f324, %f324, %f327;
	ld.shared.f32 	%f329, [%r36+8];
	sub.f32 	%f330, %f7, %f329;
	fma.rn.f32 	%f55, %f330, %f330, %f328;
	setp.ltu.f32 	%p62, %f55, 0f00000000;
	setp.gtu.f32 	%p63, %f55, %f1;
	and.pred  	%p64, %p62, %p63;
	@%p64 bra 	$L__BB0_51;
	ld.shared.f32 	%f331, [%r8+52];
	mul.f32 	%f332, %f331, 0f439D8000;
	sub.f32 	%f333, %f1, %f55;
	mul.f32 	%f334, %f333, %f332;
	cvt.f64.f32 	%fd115, %f334;
	div.rn.f64 	%fd116, %fd115, %fd5;
	cvt.f64.f32 	%fd117, %f858;
	add.f64 	%fd118, %fd116, %fd117;
	cvt.rn.f32.f64 	%f858, %fd118;
$L__BB0_51:
	ld.shared.f32 	%f335, [%r36+56];
	sub.f32 	%f336, %f5, %f335;
	ld.shared.f32 	%f337, [%r36+60];
	sub.f32 	%f338, %f6, %f337;
	mul.f32 	%f339, %f338, %f338;
	fma.rn.f32 	%f340, %f336, %f336, %f339;
	ld.shared.f32 	%f341, [%r36+64];
	sub.f32 	%f342, %f7, %f341;
	fma.rn.f32 	%f58, %f342, %f342, %f340;
	setp.ltu.f32 	%p65, %f58, 0f00000000;
	setp.gtu.f32 	%p66, %f58, %f1;
	and.pred  	%p67, %p65, %p66;
	@%p67 bra 	$L__BB0_53;
	ld.shared.f32 	%f343, [%r8+52];
	mul.f32 	%f344, %f343, 0f439D8000;
	sub.f32 	%f345, %f1, %f58;
	mul.f32 	%f346, %f345, %f344;
	cvt.f64.f32 	%fd119, %f346;
	div.rn.f64 	%fd120, %fd119, %fd5;
	cvt.f64.f32 	%fd121, %f858;
	add.f64 	%fd122, %fd120, %fd121;
	cvt.rn.f32.f64 	%f858, %fd122;
$L__BB0_53:
	ld.shared.f32 	%f347, [%r36+112];
	sub.f32 	%f348, %f5, %f347;
	ld.shared.f32 	%f349, [%r36+116];
	sub.f32 	%f350, %f6, %f349;
	mul.f32 	%f351, %f350, %f350;
	fma.rn.f32 	%f352, %f348, %f348, %f351;
	ld.shared.f32 	%f353, [%r36+120];
	sub.f32 	%f354, %f7, %f353;
	fma.rn.f32 	%f61, %f354, %f354, %f352;
	setp.ltu.f32 	%p68, %f61, 0f00000000;
	setp.gtu.f32 	%p69, %f61, %f1;
	and.pred  	%p70, %p68, %p69;
	@%p70 bra 	$L__BB0_55;
	ld.shared.f32 	%f355, [%r8+52];
	mul.f32 	%f356, %f355, 0f439D8000;
	sub.f32 	%f357, %f1, %f61;
	mul.f32 	%f358, %f357, %f356;
	cvt.f64.f32 	%fd123, %f358;
	div.rn.f64 	%fd124, %fd123, %fd5;
	cvt.f64.f32 	%fd125, %f858;
	add.f64 	%fd126, %fd124, %fd125;
	cvt.rn.f32.f64 	%f858, %fd126;
$L__BB0_55:
	ld.shared.f32 	%f359, [%r36+168];
	sub.f32 	%f360, %f5, %f359;
	ld.shared.f32 	%f361, [%r36+172];
	sub.f32 	%f362, %f6, %f361;
	mul.f32 	%f363, %f362, %f362;
	fma.rn.f32 	%f364, %f360, %f360, %f363;
	ld.shared.f32 	%f365, [%r36+176];
	sub.f32 	%f366, %f7, %f365;
	fma.rn.f32 	%f64, %f366, %f366, %f364;
	setp.ltu.f32 	%p71, %f64, 0f00000000;
	setp.gtu.f32 	%p72, %f64, %f1;
	and.pred  	%p73, %p71, %p72;
	@%p73 bra 	$L__BB0_57;
	ld.shared.f32 	%f367, [%r8+52];
	mul.f32 	%f368, %f367, 0f439D8000;
	sub.f32 	%f369, %f1, %f64;
	mul.f32 	%f370, %f369, %f368;
	cvt.f64.f32 	%fd127, %f370;
	div.rn.f64 	%fd128, %fd127, %fd5;
	cvt.f64.f32 	%fd129, %f858;
	add.f64 	%fd130, %fd128, %fd129;
	cvt.rn.f32.f64 	%f858, %fd130;
$L__BB0_57:
	add.s32 	%r201, %r201, 4;
	setp.ne.s32 	%p74, %r201, %r16;
	mov.u32 	%r202, %r16;
	@%p74 bra 	$L__BB0_49;
$L__BB0_58:
	setp.eq.s32 	%p75, %r15, 0;
	@%p75 bra 	$L__BB0_87;
	mad.lo.s32 	%r39, %r202, 56, %r89;
	ld.shared.f32 	%f371, [%r39];
	sub.f32 	%f372, %f5, %f371;
	ld.shared.f32 	%f373, [%r39+4];
	sub.f32 	%f374, %f6, %f373;
	mul.f32 	%f375, %f374, %f374;
	fma.rn.f32 	%f376, %f372, %f372, %f375;
	ld.shared.f32 	%f377, [%r39+8];
	sub.f32 	%f378, %f7, %f377;
	fma.rn.f32 	%f69, %f378, %f378, %f376;
	setp.ltu.f32 	%p76, %f69, 0f00000000;
	setp.gtu.f32 	%p77, %f69, %f1;
	and.pred  	%p78, %p76, %p77;
	@%p78 bra 	$L__BB0_61;
	ld.shared.f32 	%f379, [%r8+52];
	mul.f32 	%f380, %f379, 0f439D8000;
	sub.f32 	%f381, %f1, %f69;
	mul.f32 	%f382, %f381, %f380;
	cvt.f64.f32 	%fd131, %f382;
	div.rn.f64 	%fd132, %fd131, %fd5;
	cvt.f64.f32 	%fd133, %f858;
	add.f64 	%fd134, %fd132, %fd133;
	cvt.rn.f32.f64 	%f858, %fd134;
$L__BB0_61:
	setp.eq.s32 	%p79, %r15, 1;
	@%p79 bra 	$L__BB0_87;
	ld.shared.f32 	%f383, [%r39+56];
	sub.f32 	%f384, %f5, %f383;
	ld.shared.f32 	%f385, [%r39+60];
	sub.f32 	%f386, %f6, %f385;
	mul.f32 	%f387, %f386, %f386;
	fma.rn.f32 	%f388, %f384, %f384, %f387;
	ld.shared.f32 	%f389, [%r39+64];
	sub.f32 	%f390, %f7, %f389;
	fma.rn.f32 	%f72, %f390, %f390, %f388;
	setp.ltu.f32 	%p80, %f72, 0f00000000;
	setp.gtu.f32 	%p81, %f72, %f1;
	and.pred  	%p82, %p80, %p81;
	@%p82 bra 	$L__BB0_64;
	ld.shared.f32 	%f391, [%r8+52];
	mul.f32 	%f392, %f391, 0f439D8000;
	sub.f32 	%f393, %f1, %f72;
	mul.f32 	%f394, %f393, %f392;
	cvt.f64.f32 	%fd135, %f394;
	div.rn.f64 	%fd136, %fd135, %fd5;
	cvt.f64.f32 	%fd137, %f858;
	add.f64 	%fd138, %fd136, %fd137;
	cvt.rn.f32.f64 	%f858, %fd138;
$L__BB0_64:
	setp.eq.s32 	%p83, %r15, 2;
	@%p83 bra 	$L__BB0_87;
	ld.shared.f32 	%f395, [%r39+112];
	sub.f32 	%f396, %f5, %f395;
	ld.shared.f32 	%f397, [%r39+116];
	sub.f32 	%f398, %f6, %f397;
	mul.f32 	%f399, %f398, %f398;
	fma.rn.f32 	%f400, %f396, %f396, %f399;
	ld.shared.f32 	%f401, [%r39+120];
	sub.f32 	%f402, %f7, %f401;
	fma.rn.f32 	%f75, %f402, %f402, %f400;
	setp.ltu.f32 	%p84, %f75, 0f00000000;
	setp.gtu.f32 	%p85, %f75, %f1;
	and.pred  	%p86, %p84, %p85;
	@%p86 bra 	$L__BB0_87;
	ld.shared.f32 	%f403, [%r8+52];
	mul.f32 	%f404, %f403, 0f439D8000;
	sub.f32 	%f405, %f1, %f75;
	mul.f32 	%f406, %f405, %f404;
	cvt.f64.f32 	%fd139, %f406;
	div.rn.f64 	%fd140, %fd139, %fd5;
	cvt.f64.f32 	%fd141, %f858;
	add.f64 	%fd142, %fd140, %fd141;
	cvt.rn.f32.f64 	%f858, %fd142;
	bra.uni 	$L__BB0_87;
$L__BB0_67:
	setp.ne.s32 	%p26, %r14, 2146435072;
	setp.neu.f64 	%p27, %fd2, 0d7FF0000000000000;
	or.pred  	%p2, %p26, %p27;
	setp.lt.u32 	%p28, %r4, 4;
	mov.f32 	%f858, 0f00000000;
	mov.b32 	%r204, 0;
	@%p28 bra 	$L__BB0_78;
	mov.f32 	%f858, 0f00000000;
	mov.b32 	%r203, 0;
$L__BB0_69:
	mad.lo.s32 	%r41, %r203, 56, %r89;
	ld.shared.f32 	%f236, [%r41];
	sub.f32 	%f237, %f5, %f236;
	ld.shared.f32 	%f238, [%r41+4];
	sub.f32 	%f239, %f6, %f238;
	mul.f32 	%f240, %f239, %f239;
	fma.rn.f32 	%f241, %f237, %f237, %f240;
	ld.shared.f32 	%f242, [%r41+8];
	sub.f32 	%f243, %f7, %f242;
	fma.rn.f32 	%f78, %f243, %f243, %f241;
	setp.ltu.f32 	%p29, %f78, 0f00000000;
	setp.gtu.f32 	%p30, %f78, %f1;
	and.pred  	%p31, %p29, %p30;
	@%p31 bra 	$L__BB0_71;
	setp.eq.f32 	%p32, %f203, 0f3F800000;
	ld.shared.f32 	%f244, [%r8+52];
	mul.f32 	%f245, %f244, 0f439D8000;
	sub.f32 	%f246, %f1, %f78;
	mul.f32 	%f247, %f246, %f245;
	cvt.f64.f32 	%fd38, %f247;
	{ // callseq 0, 0
	.param .b64 param0;
	st.param.f64 	[param0], %fd2;
	.param .b64 param1;
	st.param.f64 	[param1], 0d4022000000000000;
	.param .b64 retval0;
	call.uni (retval0), 
	__internal_accurate_pow, 
	(
	param0, 
	param1
	);
	ld.param.f64 	%fd39, [retval0];
	} // callseq 0
	neg.f64 	%fd41, %fd39;
	selp.f64 	%fd42, %fd41, %fd39, %p1;
	selp.f64 	%fd43, %fd42, %fd3, %p2;
	mul.f64 	%fd44, %fd43, 0d406921FB54442D18;
	selp.f64 	%fd45, 0d406921FB54442D18, %fd44, %p32;
	div.rn.f64 	%fd46, %fd38, %fd45;
	cvt.f64.f32 	%fd47, %f858;
	add.f64 	%fd48, %fd46, %fd47;
	cvt.rn.f32.f64 	%f858, %fd48;
$L__BB0_71:
	ld.shared.f32 	%f248, [%r41+56];
	sub.f32 	%f249, %f5, %f248;
	ld.shared.f32 	%f250, [%r41+60];
	sub.f32 	%f251, %f6, %f250;
	mul.f32 	%f252, %f251, %f251;
	fma.rn.f32 	%f253, %f249, %f249, %f252;
	ld.shared.f32 	%f254, [%r41+64];
	sub.f32 	%f255, %f7, %f254;
	fma.rn.f32 	%f81, %f255, %f255, %f253;
	setp.ltu.f32 	%p33, %f81, 0f00000000;
	setp.gtu.f32 	%p34, %f81, %f1;
	and.pred  	%p35, %p33, %p34;
	@%p35 bra 	$L__BB0_73;
	setp.eq.f32 	%p36, %f203, 0f3F800000;
	ld.shared.f32 	%f256, [%r8+52];
	mul.f32 	%f257, %f256, 0f439D8000;
	sub.f32 	%f258, %f1, %f81;
	mul.f32 	%f259, %f258, %f257;
	cvt.f64.f32 	%fd49, %f259;
	{ // callseq 1, 0
	.param .b64 param0;
	st.param.f64 	[param0], %fd2;
	.param .b64 param1;
	st.param.f64 	[param1], 0d4022000000000000;
	.param .b64 retval0;
	call.uni (retval0), 
	__internal_accurate_pow, 
	(
	param0, 
	param1
	);
	ld.param.f64 	%fd50, [retval0];
	} // callseq 1
	neg.f64 	%fd52, %fd50;
	selp.f64 	%fd53, %fd52, %fd50, %p1;
	selp.f64 	%fd54, %fd53, %fd3, %p2;
	mul.f64 	%fd55, %fd54, 0d406921FB54442D18;
	selp.f64 	%fd56, 0d406921FB54442D18, %fd55, %p36;
	div.rn.f64 	%fd57, %fd49, %fd56;
	cvt.f64.f32 	%fd58, %f858;
	add.f64 	%fd59, %fd57, %fd58;
	cvt.rn.f32.f64 	%f858, %fd59;
$L__BB0_73:
	ld.shared.f32 	%f260, [%r41+112];
	sub.f32 	%f261, %f5, %f260;
	ld.shared.f32 	%f262, [%r41+116];
	sub.f32 	%f263, %f6, %f262;
	mul.f32 	%f264, %f263, %f263;
	fma.rn.f32 	%f265, %f261, %f261, %f264;
	ld.shared.f32 	%f266, [%r41+120];
	sub.f32 	%f267, %f7, %f266;
	fma.rn.f32 	%f84, %f267, %f267, %f265;
	setp.ltu.f32 	%p37, %f84, 0f00000000;
	setp.gtu.f32 	%p38, %f84, %f1;
	and.pred  	%p39, %p37, %p38;
	@%p39 bra 	$L__BB0_75;
	setp.eq.f32 	%p40, %f203, 0f3F800000;
	ld.shared.f32 	%f268, [%r8+52];
	mul.f32 	%f269, %f268, 0f439D8000;
	sub.f32 	%f270, %f1, %f84;
	mul.f32 	%f271, %f270, %f269;
	cvt.f64.f32 	%fd60, %f271;
	{ // callseq 2, 0
	.param .b64 param0;
	st.param.f64 	[param0], %fd2;
	.param .b64 param1;
	st.param.f64 	[param1], 0d4022000000000000;
	.param .b64 retval0;
	call.uni (retval0), 
	__internal_accurate_pow, 
	(
	param0, 
	param1
	);
	ld.param.f64 	%fd61, [retval0];
	} // callseq 2
	neg.f64 	%fd63, %fd61;
	selp.f64 	%fd64, %fd63, %fd61, %p1;
	selp.f64 	%fd65, %fd64, %fd3, %p2;
	mul.f64 	%fd66, %fd65, 0d406921FB54442D18;
	selp.f64 	%fd67, 0d406921FB54442D18, %fd66, %p40;
	div.rn.f64 	%fd68, %fd60, %fd67;
	cvt.f64.f32 	%fd69, %f858;
	add.f64 	%fd70, %fd68, %fd69;
	cvt.rn.f32.f64 	%f858, %fd70;
$L__BB0_75:
	ld.shared.f32 	%f272, [%r41+168];
	sub.f32 	%f273, %f5, %f272;
	ld.shared.f32 	%f274, [%r41+172];
	sub.f32 	%f275, %f6, %f274;
	mul.f32 	%f276, %f275, %f275;
	fma.rn.f32 	%f277, %f273, %f273, %f276;
	ld.shared.f32 	%f278, [%r41+176];
	sub.f32 	%f279, %f7, %f278;
	fma.rn.f32 	%f87, %f279, %f279, %f277;
	setp.ltu.f32 	%p41, %f87, 0f00000000;
	setp.gtu.f32 	%p42, %f87, %f1;
	and.pred  	%p43, %p41, %p42;
	@%p43 bra 	$L__BB0_77;
	setp.eq.f32 	%p44, %f203, 0f3F800000;
	ld.shared.f32 	%f280, [%r8+52];
	mul.f32 	%f281, %f280, 0f439D8000;
	sub.f32 	%f282, %f1, %f87;
	mul.f32 	%f283, %f282, %f281;
	cvt.f64.f32 	%fd71, %f283;
	{ // callseq 3, 0
	.param .b64 param0;
	st.param.f64 	[param0], %fd2;
	.param .b64 param1;
	st.param.f64 	[param1], 0d4022000000000000;
	.param .b64 retval0;
	call.uni (retval0), 
	__internal_accurate_pow, 
	(
	param0, 
	param1
	);
	ld.param.f64 	%fd72, [retval0];
	} // callseq 3
	neg.f64 	%fd74, %fd72;
	selp.f64 	%fd75, %fd74, %fd72, %p1;
	selp.f64 	%fd76, %fd75, %fd3, %p2;
	mul.f64 	%fd77, %fd76, 0d406921FB54442D18;
	selp.f64 	%fd78, 0d406921FB54442D18, %fd77, %p44;
	div.rn.f64 	%fd79, %fd71, %fd78;
	cvt.f64.f32 	%fd80, %f858;
	add.f64 	%fd81, %fd79, %fd80;
	cvt.rn.f32.f64 	%f858, %fd81;
$L__BB0_77:
	add.s32 	%r203, %r203, 4;
	setp.ne.s32 	%p45, %r203, %r16;
	mov.u32 	%r204, %r16;
	@%p45 bra 	$L__BB0_69;
$L__BB0_78:
	setp.eq.s32 	%p46, %r15, 0;
	@%p46 bra 	$L__BB0_87;
	mad.lo.s32 	%r44, %r204, 56, %r89;
	ld.shared.f32 	%f284, [%r44];
	sub.f32 	%f285, %f5, %f284;
	ld.shared.f32 	%f286, [%r44+4];
	sub.f32 	%f287, %f6, %f286;
	mul.f32 	%f288, %f287, %f287;
	fma.rn.f32 	%f289, %f285, %f285, %f288;
	ld.shared.f32 	%f290, [%r44+8];
	sub.f32 	%f291, %f7, %f290;
	fma.rn.f32 	%f92, %f291, %f291, %f289;
	setp.ltu.f32 	%p47, %f92, 0f00000000;
	setp.gtu.f32 	%p48, %f92, %f1;
	and.pred  	%p49, %p47, %p48;
	@%p49 bra 	$L__BB0_81;
	setp.eq.f32 	%p50, %f203, 0f3F800000;
	ld.shared.f32 	%f292, [%r8+52];
	mul.f32 	%f293, %f292, 0f439D8000;
	sub.f32 	%f294, %f1, %f92;
	mul.f32 	%f295, %f294, %f293;
	cvt.f64.f32 	%fd82, %f295;
	{ // callseq 4, 0
	.param .b64 param0;
	st.param.f64 	[param0], %fd2;
	.param .b64 param1;
	st.param.f64 	[param1], 0d4022000000000000;
	.param .b64 retval0;
	call.uni (retval0), 
	__internal_accurate_pow, 
	(
	param0, 
	param1
	);
	ld.param.f64 	%fd83, [retval0];
	} // callseq 4
	neg.f64 	%fd85, %fd83;
	selp.f64 	%fd86, %fd85, %fd83, %p1;
	selp.f64 	%fd87, %fd86, %fd3, %p2;
	mul.f64 	%fd88, %fd87, 0d406921FB54442D18;
	selp.f64 	%fd89, 0d406921FB54442D18, %fd88, %p50;
	div.rn.f64 	%fd90, %fd82, %fd89;
	cvt.f64.f32 	%fd91, %f858;
	add.f64 	%fd92, %fd90, %fd91;
	cvt.rn.f32.f64 	%f858, %fd92;
$L__BB0_81:
	setp.eq.s32 	%p51, %r15, 1;
	@%p51 bra 	$L__BB0_87;
	ld.shared.f32 	%f296, [%r44+56];
	sub.f32 	%f297, %f5, %f296;
	ld.shared.f32 	%f298, [%r44+60];
	sub.f32 	%f299, %f6, %f298;
	mul.f32 	%f300, %f299, %f299;
	fma.rn.f32 	%f301, %f297, %f297, %f300;
	ld.shared.f32 	%f302, [%r44+64];
	sub.f32 	%f303, %f7, %f302;
	fma.rn.f32 	%f95, %f303, %f303, %f301;
	setp.ltu.f32 	%p52, %f95, 0f00000000;
	setp.gtu.f32 	%p53, %f95, %f1;
	and.pred  	%p54, %p52, %p53;
	@%p54 bra 	$L__BB0_84;
	setp.eq.f32 	%p55, %f203, 0f3F800000;
	ld.shared.f32 	%f304, [%r8+52];
	mul.f32 	%f305, %f304, 0f439D8000;
	sub.f32 	%f306, %f1, %f95;
	mul.f32 	%f307, %f306, %f305;
	cvt.f64.f32 	%fd93, %f307;
	{ // callseq 5, 0
	.param .b64 param0;
	st.param.f64 	[param0], %fd2;
	.param .b64 param1;
	st.param.f64 	[param1], 0d4022000000000000;
	.param .b64 retval0;
	call.uni (retval0), 
	__internal_accurate_pow, 
	(
	param0, 
	param1
	);
	ld.param.f64 	%fd94, [retval0];
	} // callseq 5
	neg.f64 	%fd96, %fd94;
	selp.f64 	%fd97, %fd96, %fd94, %p1;
	selp.f64 	%fd98, %fd97, %fd3, %p2;
	mul.f64 	%fd99, %fd98, 0d406921FB54442D18;
	selp.f64 	%fd100, 0d406921FB54442D18, %fd99, %p55;
	div.rn.f64 	%fd101, %fd93, %fd100;
	cvt.f64.f32 	%fd102, %f858;
	add.f64 	%fd103, %fd101, %fd102;
	cvt.rn.f32.f64 	%f858, %fd103;
$L__BB0_84:
	setp.eq.s32 	%p56, %r15, 2;
	@%p56 bra 	$L__BB0_87;
	ld.shared.f32 	%f308, [%r44+112];
	sub.f32 	%f309, %f5, %f308;
	ld.shared.f32 	%f310, [%r44+116];
	sub.f32 	%f311, %f6, %f310;
	mul.f32 	%f312, %f311, %f311;
	fma.rn.f32 	%f313, %f309, %f309, %f312;
	ld.shared.f32 	%f314, [%r44+120];
	sub.f32 	%f315, %f7, %f314;
	fma.rn.f32 	%f98, %f315, %f315, %f313;
	setp.ltu.f32 	%p57, %f98, 0f00000000;
	setp.gtu.f32 	%p58, %f98, %f1;
	and.pred  	%p59, %p57, %p58;
	@%p59 bra 	$L__BB0_87;
	setp.eq.f32 	%p60, %f203, 0f3F800000;
	ld.shared.f32 	%f316, [%r8+52];
	mul.f32 	%f317, %f316, 0f439D8000;
	sub.f32 	%f318, %f1, %f98;
	mul.f32 	%f319, %f318, %f317;
	cvt.f64.f32 	%fd104, %f319;
	{ // callseq 6, 0
	.param .b64 param0;
	st.param.f64 	[param0], %fd2;
	.param .b64 param1;
	st.param.f64 	[param1], 0d4022000000000000;
	.param .b64 retval0;
	call.uni (retval0), 
	__internal_accurate_pow, 
	(
	param0, 
	param1
	);
	ld.param.f64 	%fd105, [retval0];
	} // callseq 6
	neg.f64 	%fd107, %fd105;
	selp.f64 	%fd108, %fd107, %fd105, %p1;
	selp.f64 	%fd109, %fd108, %fd3, %p2;
	mul.f64 	%fd110, %fd109, 0d406921FB54442D18;
	selp.f64 	%fd111, 0d406921FB54442D18, %fd110, %p60;
	div.rn.f64 	%fd112, %fd104, %fd111;
	cvt.f64.f32 	%fd113, %f858;
	add.f64 	%fd114, %fd112, %fd113;
	cvt.rn.f32.f64 	%f858, %fd114;
$L__BB0_87:
	add.f32 	%f859, %f859, %f858;
$L__BB0_88:
	add.s32 	%r196, %r196, 1;
	setp.ne.s32 	%p154, %r196, 2;
	@%p154 bra 	$L__BB0_3;
	add.s32 	%r195, %r195, 1;
	setp.ne.s32 	%p155, %r195, 2;
	@%p155 bra 	$L__BB0_2;
	add.s32 	%r194, %r194, 1;
	setp.ne.s32 	%p156, %r194, 2;
	@%p156 bra 	$L__BB0_1;
	setp.lt.s32 	%p157, %r13, 0;
	st.shared.f32 	[%r8+48], %f859;
	mov.f64 	%fd248, 0d4018000000000000;
	{
	.reg .b32 %temp; 
	mov.b64 	{%temp, %r128}, %fd248;
	}
	and.b32  	%r129, %r128, 2146435072;
	setp.eq.s32 	%p158, %r129, 1073741824;
	and.pred  	%p3, %p157, %p158;
	selp.b32 	%r130, %r13, 0, %p158;
	setp.lt.s32 	%p160, %r128, 0;
	or.b32  	%r131, %r130, 2146435072;
	selp.b32 	%r132, %r131, %r130, %p160;
	mov.b32 	%r133, 0;
	mov.b64 	%fd7, {%r133, %r132};
	add.f64 	%fd249, %fd1, 0d4018000000000000;
	{
	.reg .b32 %temp; 
	mov.b64 	{%temp, %r134}, %fd249;
	}
	and.b32  	%r48, %r134, 2146435072;
	selp.b32 	%r135, 0, 2146435072, %p160;
	and.b32  	%r136, %r128, 2147483647;
	setp.ne.s32 	%p161, %r136, 1071644672;
	and.pred  	%p162, %p158, %p161;
	or.b32  	%r137, %r135, -2147483648;
	selp.b32 	%r138, %r137, %r135, %p162;
	selp.b32 	%r139, %r138, %r135, %p157;
	mov.b64 	%fd8, {%r133, %r139};
	add.rn.f64 	%fd9, %fd1, %fd248;
	mov.f64 	%fd250, 0d4008000000000000;
	{
	.reg .b32 %temp; 
	mov.b64 	{%temp, %r49}, %fd250;
	}
	and.b32  	%r50, %r49, 2146435072;
	setp.lt.s32 	%p164, %r49, 0;
	selp.b32 	%r51, 0, 2146435072, %p164;
	or.b32  	%r52, %r51, -2147483648;
	and.b32  	%r53, %r4, 2046;
	mov.f32 	%f909, 0f00000000;
	mov.b32 	%r205, -1;
	mov.f32 	%f908, %f909;
	mov.f32 	%f907, %f909;
	mov.f32 	%f906, %f909;
$L__BB0_92:
	mov.b32 	%r206, -1;
$L__BB0_93:
	add.s32 	%r142, %r206, %r5;
	add.s32 	%r143, %r205, %r1;
	mad.lo.s32 	%r144, %r143, %r2, %r142;
	mul.lo.s32 	%r56, %r144, %r3;
	mov.b32 	%r207, -1;
$L__BB0_94:
	add.s32 	%r58, %r207, %r6;
	setp.lt.s32 	%p165, %r58, 0;
	setp.gt.u32 	%p166, %r58, %r9;
	or.pred  	%p167, %p165, %p166;
	@%p167 bra 	$L__BB0_145;
	setp.lt.s32 	%p168, %r142, 0;
	setp.gt.u32 	%p169, %r142, %r10;
	or.pred  	%p170, %p168, %p169;
	@%p170 bra 	$L__BB0_145;
	setp.lt.s32 	%p171, %r143, 0;
	setp.gt.u32 	%p172, %r143, %r11;
	or.pred  	%p173, %p171, %p172;
	@%p173 bra 	$L__BB0_145;
	setp.eq.s32 	%p174, %r50, 1073741824;
	and.b32  	%r151, %r49, 2147483647;
	setp.ne.s32 	%p175, %r151, 1071644672;
	and.pred  	%p4, %p174, %p175;
	setp.eq.s32 	%p176, %r4, 1;
	setp.eq.s32 	%p177, %r48, 2146435072;
	setp.eq.f32 	%p178, %f203, 0f3F800000;
	setp.neu.f64 	%p179, %fd2, 0d7FF0000000000000;
	setp.nan.f32 	%p180, %f203, %f203;
	setp.eq.f32 	%p181, %f203, 0f00000000;
	add.s32 	%r152, %r56, %r58;
	mad.lo.s32 	%r153, %r152, %r4, %r7;
	mul.wide.u32 	%rd7, %r153, 56;
	add.s64 	%rd8, %rd1, %rd7;
	ld.global.f32 	%f584, [%rd8];
	ld.global.f32 	%f585, [%rd8+4];
	ld.global.f32 	%f586, [%rd8+8];
	ld.global.f32 	%f587, [%rd8+12];
	ld.global.f32 	%f588, [%rd8+16];
	ld.global.f32 	%f589, [%rd8+20];
	ld.global.f32 	%f590, [%rd8+24];
	ld.global.f32 	%f591, [%rd8+28];
	ld.global.f32 	%f592, [%rd8+32];
	ld.global.f32 	%f593, [%rd8+36];
	ld.global.f32 	%f594, [%rd8+40];
	ld.global.f32 	%f595, [%rd8+44];
	ld.global.f32 	%f596, [%rd8+48];
	ld.global.f32 	%f597, [%rd8+52];
	mov.u32 	%r154, _ZZ15calc_all_forcesP10Particle_sS0_fE6shared;
	mad.lo.s32 	%r155, %r7, 56, %r154;
	st.shared.f32 	[%r155], %f584;
	st.shared.f32 	[%r155+4], %f585;
	st.shared.f32 	[%r155+8], %f586;
	st.shared.f32 	[%r155+12], %f587;
	st.shared.f32 	[%r155+16], %f588;
	st.shared.f32 	[%r155+20], %f589;
	st.shared.f32 	[%r155+24], %f590;
	st.shared.f32 	[%r155+28], %f591;
	st.shared.f32 	[%r155+32], %f592;
	st.shared.f32 	[%r155+36], %f593;
	st.shared.f32 	[%r155+40], %f594;
	st.shared.f32 	[%r155+44], %f595;
	st.shared.f32 	[%r155+48], %f596;
	st.shared.f32 	[%r155+52], %f597;
	bar.sync 	0;
	ld.shared.f32 	%f115, [%r8];
	ld.shared.f32 	%f116, [%r8+4];
	ld.shared.f32 	%f117, [%r8+8];
	ld.shared.f32 	%f598, [%r8+48];
	ld.shared.f32 	%f118, [%r8+52];
	{ // callseq 14, 0
	.param .b64 param0;
	st.param.f64 	[param0], %fd2;
	.param .b64 param1;
	st.param.f64 	[param1], 0d4018000000000000;
	.param .b64 retval0;
	call.uni (retval0), 
	__internal_accurate_pow, 
	(
	param0, 
	param1
	);
	ld.param.f64 	%fd251, [retval0];
	} // callseq 14
	neg.f64 	%fd253, %fd251;
	selp.f64 	%fd254, %fd253, %fd251, %p3;
	selp.f64 	%fd255, %fd7, %fd254, %p181;
	selp.f64 	%fd256, %fd255, %fd8, %p179;
	selp.f64 	%fd257, %fd9, %fd256, %p180;
	selp.f64 	%fd258, %fd257, %fd255, %p177;
	cvt.rn.f32.f64 	%f599, %fd258;
	selp.f32 	%f600, 0f3F800000, %f599, %p178;
	add.f32 	%f119, %f598, 0f40000000;
	cvt.f64.f32 	%fd259, %f600;
	mul.f64 	%fd10, %fd259, 0d400921FB54442D18;
	mov.f32 	%f873, 0f00000000;
	mov.b32 	%r210, 0;
	@%p176 bra 	$L__BB0_114;
	add.s32 	%r208, %r154, 56;
	and.b32  	%r158, %r4, -2;
	neg.s32 	%r209, %r158;
	mov.f32 	%f873, 0f00000000;
$L__BB0_99:
	ld.shared.f32 	%f602, [%r208+-56];
	ld.shared.f32 	%f603, [%r208+-52];
	ld.shared.f32 	%f604, [%r208+-48];
	sub.f32 	%f605, %f115, %f602;
	sub.f32 	%f606, %f116, %f603;
	mul.f32 	%f607, %f606, %f606;
	fma.rn.f32 	%f608, %f605, %f605, %f607;
	sub.f32 	%f609, %f117, %f604;
	fma.rn.f32 	%f610, %f609, %f609, %f608;
	sqrt.rn.f32 	%f121, %f610;
	setp.ltu.f32 	%p182, %f121, 0f00000000;
	setp.gtu.f32 	%p183, %f121, %f203;
	and.pred  	%p184, %p182, %p183;
	@%p184 bra 	$L__BB0_106;
	setp.lt.s32 	%p185, %r49, 0;
	ld.shared.f32 	%f611, [%r208+-8];
	add.f32 	%f612, %f119, %f611;
	mul.f32 	%f613, %f118, %f612;
	mul.f32 	%f614, %f613, 0f41700000;
	cvt.f64.f32 	%fd11, %f614;
	sub.f32 	%f122, %f203, %f121;
	cvt.f64.f32 	%fd260, %f122;
	{
	.reg .b32 %temp; 
	mov.b64 	{%temp, %r62}, %fd260;
	}
	abs.f64 	%fd12, %fd260;
	{ // callseq 15, 0
	.param .b64 param0;
	st.param.f64 	[param0], %fd12;
	.param .b64 param1;
	st.param.f64 	[param1], 0d4008000000000000;
	.param .b64 retval0;
	call.uni (retval0), 
	__internal_accurate_pow, 
	(
	param0, 
	param1
	);
	ld.param.f64 	%fd261, [retval0];
	} // callseq 15
	setp.lt.s32 	%p188, %r62, 0;
	neg.f64 	%fd263, %fd261;
	selp.f64 	%fd264, %fd263, %fd261, %p174;
	selp.f64 	%fd265, %fd264, %fd261, %p188;
	setp.eq.f32 	%p189, %f122, 0f00000000;
	selp.b32 	%r159, %r62, 0, %p174;
	or.b32  	%r160, %r159, 2146435072;
	selp.b32 	%r161, %r160, %r159, %p185;
	mov.b32 	%r162, 0;
	mov.b64 	%fd266, {%r162, %r161};
	selp.f64 	%fd317, %fd266, %fd265, %p189;
	add.f64 	%fd267, %fd260, 0d4008000000000000;
	{
	.reg .b32 %temp; 
	mov.b64 	{%temp, %r163}, %fd267;
	}
	and.b32  	%r164, %r163, 2146435072;
	setp.ne.s32 	%p190, %r164, 2146435072;
	@%p190 bra 	$L__BB0_105;
	setp.num.f32 	%p191, %f122, %f122;
	@%p191 bra 	$L__BB0_103;
	mov.f64 	%fd269, 0d4008000000000000;
	add.rn.f64 	%fd317, %fd260, %fd269;
	bra.uni 	$L__BB0_105;
$L__BB0_103:
	setp.neu.f64 	%p192, %fd12, 0d7FF0000000000000;
	@%p192 bra 	$L__BB0_105;
	selp.b32 	%r165, %r52, %r51, %p4;
	selp.b32 	%r166, %r165, %r51, %p188;
	mov.b32 	%r167, 0;
	mov.b64 	%fd317, {%r167, %r166};
$L__BB0_105:
	setp.eq.f32 	%p194, %f122, 0f3F800000;
	selp.f64 	%fd270, 0d3FF0000000000000, %fd317, %p194;
	div.rn.f64 	%fd271, %fd11, %fd10;
	cvt.f64.f32 	%fd272, %f873;
	fma.rn.f64 	%fd273, %fd271, %fd270, %fd272;
	cvt.rn.f32.f64 	%f873, %fd273;
$L__BB0_106:
	ld.shared.f32 	%f615, [%r208];
	ld.shared.f32 	%f616, [%r208+4];
	ld.shared.f32 	%f617, [%r208+8];
	sub.f32 	%f618, %f115, %f615;
	sub.f32 	%f619, %f116, %f616;
	mul.f32 	%f620, %f619, %f619;
	fma.rn.f32 	%f621, %f618, %f618, %f620;
	sub.f32 	%f622, %f117, %f617;
	fma.rn.f32 	%f623, %f622, %f622, %f621;
	sqrt.rn.f32 	%f125, %f623;
	setp.ltu.f32 	%p195, %f125, 0f00000000;
	setp.gtu.f32 	%p196, %f125, %f203;
	and.pred  	%p197, %p195, %p196;
	@%p197 bra 	$L__BB0_113;
	setp.lt.s32 	%p198, %r49, 0;
	ld.shared.f32 	%f624, [%r208+48];
	add.f32 	%f625, %f119, %f624;
	mul.f32 	%f626, %f118, %f625;
	mul.f32 	%f627, %f626, 0f41700000;
	cvt.f64.f32 	%fd17, %f627;
	sub.f32 	%f126, %f203, %f125;
	cvt.f64.f32 	%fd274, %f126;
	{
	.reg .b32 %temp; 
	mov.b64 	{%temp, %r63}, %fd274;
	}
	abs.f64 	%fd18, %fd274;
	{ // callseq 16, 0
	.param .b64 param0;
	st.param.f64 	[param0], %fd18;
	.param .b64 param1;
	st.param.f64 	[param1], 0d4008000000000000;
	.param .b64 retval0;
	call.uni (retval0), 
	__internal_accurate_pow, 
	(
	param0, 
	param1
	);
	ld.param.f64 	%fd275, [retval0];
	} // callseq 16
	setp.lt.s32 	%p201, %r63, 0;
	neg.f64 	%fd277, %fd275;
	selp.f64 	%fd278, %fd277, %fd275, %p174;
	selp.f64 	%fd279, %fd278, %fd275, %p201;
	setp.eq.f32 	%p202, %f126, 0f00000000;
	selp.b32 	%r168, %r63, 0, %p174;
	or.b32  	%r169, %r168, 2146435072;
	selp.b32 	%r170, %r169, %r168, %p198;
	mov.b32 	%r171, 0;
	mov.b64 	%fd280, {%r171, %r170};
	selp.f64 	%fd318, %fd280, %fd279, %p202;
	add.f64 	%fd281, %fd274, 0d4008000000000000;
	{
	.reg .b32 %temp; 
	mov.b64 	{%temp, %r172}, %fd281;
	}
	and.b32  	%r173, %r172, 2146435072;
	setp.ne.s32 	%p203, %r173, 2146435072;
	@%p203 bra 	$L__BB0_112;
	setp.nan.f32 	%p204, %f126, %f126;
	@%p204 bra 	$L__BB0_111;
	setp.neu.f64 	%p205, %fd18, 0d7FF0000000000000;
	@%p205 bra 	$L__BB0_112;
	selp.b32 	%r174, %r52, %r51, %p4;
	selp.b32 	%r175, %r174, %r51, %p201;
	mov.b32 	%r176, 0;
	mov.b64 	%fd318, {%r176, %r175};
	bra.uni 	$L__BB0_112;
$L__BB0_111:
	mov.f64 	%fd283, 0d4008000000000000;
	add.rn.f64 	%fd318, %fd274, %fd283;
$L__BB0_112:
	setp.eq.f32 	%p207, %f126, 0f3F800000;
	selp.f64 	%fd284, 0d3FF0000000000000, %fd318, %p207;
	div.rn.f64 	%fd285, %fd17, %fd10;
	cvt.f64.f32 	%fd286, %f873;
	fma.rn.f64 	%fd287, %fd285, %fd284, %fd286;
	cvt.rn.f32.f64 	%f873, %fd287;
$L__BB0_113:
	add.s32 	%r209, %r209, 2;
	add.s32 	%r208, %r208, 112;
	setp.ne.s32 	%p208, %r209, 0;
	mov.u32 	%r210, %r53;
	@%p208 bra 	$L__BB0_99;
$L__BB0_114:
	and.b32  	%r177, %r4, 1;
	setp.eq.b32 	%p209, %r177, 1;
	not.pred 	%p210, %p209;
	@%p210 bra 	$L__BB0_122;
	mov.u32 	%r178, _ZZ15calc_all_forcesP10Particle_sS0_fE6shared;
	mad.lo.s32 	%r67, %r210, 56, %r178;
	ld.shared.f32 	%f628, [%r67];
	ld.shared.f32 	%f629, [%r67+4];
	ld.shared.f32 	%f630, [%r67+8];
	sub.f32 	%f631, %f115, %f628;
	sub.f32 	%f632, %f116, %f629;
	mul.f32 	%f633, %f632, %f632;
	fma.rn.f32 	%f634, %f631, %f631, %f633;
	sub.f32 	%f635, %f117, %f630;
	fma.rn.f32 	%f636, %f635, %f635, %f634;
	sqrt.rn.f32 	%f131, %f636;
	setp.ltu.f32 	%p211, %f131, 0f00000000;
	setp.gtu.f32 	%p212, %f131, %f203;
	and.pred  	%p213, %p211, %p212;
	@%p213 bra 	$L__BB0_122;
	setp.lt.s32 	%p214, %r49, 0;
	ld.shared.f32 	%f637, [%r67+48];
	add.f32 	%f638, %f119, %f637;
	mul.f32 	%f639, %f118, %f638;
	mul.f32 	%f640, %f639, 0f41700000;
	cvt.f64.f32 	%fd23, %f640;
	sub.f32 	%f132, %f203, %f131;
	cvt.f64.f32 	%fd24, %f132;
	{
	.reg .b32 %temp; 
	mov.b64 	{%temp, %r68}, %fd24;
	}
	abs.f64 	%fd25, %fd24;
	{ // callseq 17, 0
	.param .b64 param0;
	st.param.f64 	[param0], %fd25;
	.param .b64 param1;
	st.param.f64 	[param1], 0d4008000000000000;
	.param .b64 retval0;
	call.uni (retval0), 
	__internal_accurate_pow, 
	(
	param0, 
	param1
	);
	ld.param.f64 	%fd288, [retval0];
	} // callseq 17
	setp.lt.s32 	%p217, %r68, 0;
	neg.f64 	%fd290, %fd288;
	selp.f64 	%fd291, %fd290, %fd288, %p174;
	selp.f64 	%fd292, %fd291, %fd288, %p217;
	setp.eq.f32 	%p218, %f132, 0f00000000;
	selp.b32 	%r179, %r68, 0, %p174;
	or.b32  	%r180, %r179, 2146435072;
	selp.b32 	%r181, %r180, %r179, %p214;
	mov.b32 	%r182, 0;
	mov.b64 	%fd293, {%r182, %r181};
	selp.f64 	%fd319, %fd293, %fd292, %p218;
	add.f64 	%fd294, %fd24, 0d4008000000000000;
	{
	.reg .b32 %temp; 
	mov.b64 	{%temp, %r183}, %fd294;
	}
	and.b32  	%r184, %r183, 2146435072;
	setp.ne.s32 	%p219, %r184, 2146435072;
	@%p219 bra 	$L__BB0_121;
	setp.nan.f32 	%p220, %f132, %f132;
	@%p220 bra 	$L__BB0_120;
	setp.neu.f64 	%p221, %fd25, 0d7FF0000000000000;
	@%p221 bra 	$L__BB0_121;
	selp.b32 	%r185, %r52, %r51, %p4;
	selp.b32 	%r186, %r185, %r51, %p217;
	mov.b32 	%r187, 0;
	mov.b64 	%fd319, {%r187, %r186};
	bra.uni 	$L__BB0_121;
$L__BB0_120:
	mov.f64 	%fd295, 0d4008000000000000;
	add.rn.f64 	%fd319, %fd24, %fd295;
$L__BB0_121:
	setp.eq.f32 	%p223, %f132, 0f3F800000;
	selp.f64 	%fd296, 0d3FF0000000000000, %fd319, %p223;
	div.rn.f64 	%fd297, %fd23, %fd10;
	cvt.f64.f32 	%fd298, %f873;
	fma.rn.f64 	%fd299, %fd297, %fd296, %fd298;
	cvt.rn.f32.f64 	%f873, %fd299;
$L__BB0_122:
	setp.lt.u32 	%p224, %r4, 4;
	add.f32 	%f909, %f909, %f873;
	ld.shared.f32 	%f136, [%r8+12];
	ld.shared.f32 	%f137, [%r8+16];
	ld.shared.f32 	%f138, [%r8+20];
	mov.f32 	%f888, 0f00000000;
	mov.b32 	%r213, 0;
	mov.f32 	%f887, %f888;
	mov.f32 	%f886, %f888;
	@%p224 bra 	$L__BB0_133;
	mov.f32 	%f888, 0f00000000;
	mov.b32 	%r211, 0;
$L__BB0_124:
	.pragma "nounroll";
	mov.u32 	%r190, _ZZ15calc_all_forcesP10Particle_sS0_fE6shared;
	mad.lo.s32 	%r70, %r211, 56, %r190;
	ld.shared.f32 	%f646, [%r70];
	sub.f32 	%f647, %f115, %f646;
	ld.shared.f32 	%f648, [%r70+4];
	sub.f32 	%f649, %f116, %f648;
	mul.f32 	%f650, %f649, %f649;
	fma.rn.f32 	%f651, %f647, %f647, %f650;
	ld.shared.f32 	%f652, [%r70+8];
	sub.f32 	%f653, %f117, %f652;
	fma.rn.f32 	%f654, %f653, %f653, %f651;
	sqrt.rn.f32 	%f655, %f654;
	setp.ltu.f32 	%p225, %f655, 0f00000000;
	setp.gtu.f32 	%p226, %f655, %f203;
	and.pred  	%p227, %p225, %p226;
	@%p227 bra 	$L__BB0_126;
	ld.shared.f32 	%f656, [%r70+52];
	ld.shared.f32 	%f657, [%r70+48];
	div.rn.f32 	%f658, %f656, %f657;
	mul.f32 	%f659, %f658, 0f42340000;
	cvt.f64.f32 	%fd300, %f659;
	div.rn.f64 	%fd301, %fd300, %fd10;
	cvt.rn.f32.f64 	%f882, %fd301;
$L__BB0_126:
	ld.shared.f32 	%f660, [%r70+12];
	sub.f32 	%f661, %f660, %f136;
	fma.rn.f32 	%f145, %f882, %f661, %f886;
	ld.shared.f32 	%f662, [%r70+16];
	sub.f32 	%f663, %f662, %f137;
	fma.rn.f32 	%f146, %f882, %f663, %f887;
	ld.shared.f32 	%f664, [%r70+20];
	sub.f32 	%f665, %f664, %f138;
	fma.rn.f32 	%f147, %f882, %f665, %f888;
	ld.shared.f32 	%f666, [%r70+56];
	sub.f32 	%f667, %f115, %f666;
	ld.shared.f32 	%f668, [%r70+60];
	sub.f32 	%f669, %f116, %f668;
	mul.f32 	%f670, %f669, %f669;
	fma.rn.f32 	%f671, %f667, %f667, %f670;
	ld.shared.f32 	%f672, [%r70+64];
	sub.f32 	%f673, %f117, %f672;
	fma.rn.f32 	%f674, %f673, %f673, %f671;
	sqrt.rn.f32 	%f675, %f674;
	setp.ltu.f32 	%p228, %f675, 0f00000000;
	setp.gtu.f32 	%p229, %f675, %f203;
	and.pred  	%p230, %p228, %p229;
	@%p230 bra 	$L__BB0_128;
	ld.shared.f32 	%f676, [%r70+108];
	ld.shared.f32 	%f677, [%r70+104];
	div.rn.f32 	%f678, %f676, %f677;
	mul.f32 	%f679, %f678, 0f42340000;
	cvt.f64.f32 	%fd302, %f679;
	div.rn.f64 	%fd303, %fd302, %fd10;
	cvt.rn.f32.f64 	%f882, %fd303;
$L__BB0_128:
	ld.shared.f32 	%f680, [%r70+68];
	sub.f32 	%f681, %f680, %f136;
	fma.rn.f32 	%f150, %f882, %f681, %f145;
	ld.shared.f32 	%f682, [%r70+72];
	sub.f32 	%f683, %f682, %f137;
	fma.rn.f32 	%f151, %f882, %f683, %f146;
	ld.shared.f32 	%f684, [%r70+76];
	sub.f32 	%f685, %f684, %f138;
	fma.rn.f32 	%f152, %f882, %f685, %f147;
	ld.shared.f32 	%f686, [%r70+112];
	sub.f32 	%f687, %f115, %f686;
	ld.shared.f32 	%f688, [%r70+116];
	sub.f32 	%f689, %f116, %f688;
	mul.f32 	%f690, %f689, %f689;
	fma.rn.f32 	%f691, %f687, %f687, %f690;
	ld.shared.f32 	%f692, [%r70+120];
	sub.f32 	%f693, %f117, %f692;
	fma.rn.f32 	%f694, %f693, %f693, %f691;
	sqrt.rn.f32 	%f695, %f694;
	setp.ltu.f32 	%p231, %f695, 0f00000000;
	setp.gtu.f32 	%p232, %f695, %f203;
	and.pred  	%p233, %p231, %p232;
	@%p233 bra 	$L__BB0_130;
	ld.shared.f32 	%f696, [%r70+164];
	ld.shared.f32 	%f697, [%r70+160];
	div.rn.f32 	%f698, %f696, %f697;
	mul.f32 	%f699, %f698, 0f42340000;
	cvt.f64.f32 	%fd304, %f699;
	div.rn.f64 	%fd305, %fd304, %fd10;
	cvt.rn.f32.f64 	%f882, %fd305;
$L__BB0_130:
	ld.shared.f32 	%f700, [%r70+124];
	sub.f32 	%f701, %f700, %f136;
	fma.rn.f32 	%f155, %f882, %f701, %f150;
	ld.shared.f32 	%f702, [%r70+128];
	sub.f32 	%f703, %f702, %f137;
	fma.rn.f32 	%f156, %f882, %f703, %f151;
	ld.shared.f32 	%f704, [%r70+132];
	sub.f32 	%f705, %f704, %f138;
	fma.rn.f32 	%f157, %f882, %f705, %f152;
	ld.shared.f32 	%f706, [%r70+168];
	sub.f32 	%f707, %f115, %f706;
	ld.shared.f32 	%f708, [%r70+172];
	sub.f32 	%f709, %f116, %f708;
	mul.f32 	%f710, %f709, %f709;
	fma.rn.f32 	%f711, %f707, %f707, %f710;
	ld.shared.f32 	%f712, [%r70+176];
	sub.f32 	%f713, %f117, %f712;
	fma.rn.f32 	%f714, %f713, %f713, %f711;
	sqrt.rn.f32 	%f715, %f714;
	setp.ltu.f32 	%p234, %f715, 0f00000000;
	setp.gtu.f32 	%p235, %f715, %f203;
	and.pred  	%p236, %p234, %p235;
	@%p236 bra 	$L__BB0_132;
	ld.shared.f32 	%f716, [%r70+220];
	ld.shared.f32 	%f717, [%r70+216];
	div.rn.f32 	%f718, %f716, %f717;
	mul.f32 	%f719, %f718, 0f42340000;
	cvt.f64.f32 	%fd306, %f719;
	div.rn.f64 	%fd307, %fd306, %fd10;
	cvt.rn.f32.f64 	%f882, %fd307;
$L__BB0_132:
	ld.shared.f32 	%f720, [%r70+180];
	sub.f32 	%f721, %f720, %f136;
	fma.rn.f32 	%f886, %f882, %f721, %f155;
	ld.shared.f32 	%f722, [%r70+184];
	sub.f32 	%f723, %f722, %f137;
	fma.rn.f32 	%f887, %f882, %f723, %f156;
	ld.shared.f32 	%f724, [%r70+188];
	sub.f32 	%f725, %f724, %f138;
	fma.rn.f32 	%f888, %f882, %f725, %f157;
	add.s32 	%r211, %r211, 4;
	setp.ne.s32 	%p237, %r211, %r16;
	mov.u32 	%r213, %r16;
	@%p237 bra 	$L__BB0_124;
$L__BB0_133:
	setp.eq.s32 	%p238, %r15, 0;
	@%p238 bra 	$L__BB0_144;
	setp.eq.s32 	%p239, %r15, 1;
	@%p239 bra 	$L__BB0_140;
	mov.u32 	%r191, _ZZ15calc_all_forcesP10Particle_sS0_fE6shared;
	mad.lo.s32 	%r73, %r213, 56, %r191;
	ld.shared.f32 	%f727, [%r73];
	sub.f32 	%f728, %f115, %f727;
	ld.shared.f32 	%f729, [%r73+4];
	sub.f32 	%f730, %f116, %f729;
	mul.f32 	%f731, %f730, %f730;
	fma.rn.f32 	%f732, %f728, %f728, %f731;
	ld.shared.f32 	%f733, [%r73+8];
	sub.f32 	%f734, %f117, %f733;
	fma.rn.f32 	%f735, %f734, %f734, %f732;
	sqrt.rn.f32 	%f736, %f735;
	setp.ltu.f32 	%p240, %f736, 0f00000000;
	setp.gtu.f32 	%p241, %f736, %f203;
	and.pred  	%p242, %p240, %p241;
	@%p242 bra 	$L__BB0_137;
	ld.shared.f32 	%f737, [%r73+52];
	ld.shared.f32 	%f738, [%r73+48];
	div.rn.f32 	%f739, %f737, %f738;
	mul.f32 	%f740, %f739, 0f42340000;
	cvt.f64.f32 	%fd308, %f740;
	div.rn.f64 	%fd309, %fd308, %fd10;
	cvt.rn.f32.f64 	%f882, %fd309;
$L__BB0_137:
	ld.shared.f32 	%f741, [%r73+12];
	sub.f32 	%f742, %f741, %f136;
	fma.rn.f32 	%f172, %f882, %f742, %f886;
	ld.shared.f32 	%f743, [%r73+16];
	sub.f32 	%f744, %f743, %f137;
	fma.rn.f32 	%f173, %f882, %f744, %f887;
	ld.shared.f32 	%f745, [%r73+20];
	sub.f32 	%f746, %f745, %f138;
	fma.rn.f32 	%f174, %f882, %f746, %f888;
	ld.shared.f32 	%f747, [%r73+56];
	sub.f32 	%f748, %f115, %f747;
	ld.shared.f32 	%f749, [%r73+60];
	sub.f32 	%f750, %f116, %f749;
	mul.f32 	%f751, %f750, %f750;
	fma.rn.f32 	%f752, %f748, %f748, %f751;
	ld.shared.f32 	%f753, [%r73+64];
	sub.f32 	%f754, %f117, %f753;
	fma.rn.f32 	%f755, %f754, %f754, %f752;
	sqrt.rn.f32 	%f756, %f755;
	setp.ltu.f32 	%p243, %f756, 0f00000000;
	setp.gtu.f32 	%p244, %f756, %f203;
	and.pred  	%p245, %p243, %p244;
	@%p245 bra 	$L__BB0_139;
	ld.shared.f32 	%f757, [%r73+108];
	ld.shared.f32 	%f758, [%r73+104];
	div.rn.f32 	%f759, %f757, %f758;
	mul.f32 	%f760, %f759, 0f42340000;
	cvt.f64.f32 	%fd310, %f760;
	div.rn.f64 	%fd311, %fd310, %fd10;
	cvt.rn.f32.f64 	%f882, %fd311;
$L__BB0_139:
	ld.shared.f32 	%f761, [%r73+68];
	sub.f32 	%f762, %f761, %f136;
	fma.rn.f32 	%f886, %f882, %f762, %f172;
	ld.shared.f32 	%f763, [%r73+72];
	sub.f32 	%f764, %f763, %f137;
	fma.rn.f32 	%f887, %f882, %f764, %f173;
	ld.shared.f32 	%f765, [%r73+76];
	sub.f32 	%f766, %f765, %f138;
	fma.rn.f32 	%f888, %f882, %f766, %f174;
	add.s32 	%r213, %r213, 2;
$L__BB0_140:
	setp.eq.b32 	%p246, %r177, 1;
	not.pred 	%p247, %p246;
	@%p247 bra 	$L__BB0_144;
	mov.u32 	%r193, _ZZ15calc_all_forcesP10Particle_sS0_fE6shared;
	mad.lo.s32 	%r76, %r213, 56, %r193;
	ld.shared.f32 	%f767, [%r76];
	sub.f32 	%f768, %f115, %f767;
	ld.shared.f32 	%f769, [%r76+4];
	sub.f32 	%f770, %f116, %f769;
	mul.f32 	%f771, %f770, %f770;
	fma.rn.f32 	%f772, %f768, %f768, %f771;
	ld.shared.f32 	%f773, [%r76+8];
	sub.f32 	%f774, %f117, %f773;
	fma.rn.f32 	%f775, %f774, %f774, %f772;
	sqrt.rn.f32 	%f776, %f775;
	setp.ltu.f32 	%p248, %f776, 0f00000000;
	setp.gtu.f32 	%p249, %f776, %f203;
	and.pred  	%p250, %p248, %p249;
	@%p250 bra 	$L__BB0_143;
	ld.shared.f32 	%f777, [%r76+52];
	ld.shared.f32 	%f778, [%r76+48];
	div.rn.f32 	%f779, %f777, %f778;
	mul.f32 	%f780, %f779, 0f42340000;
	cvt.f64.f32 	%fd312, %f780;
	div.rn.f64 	%fd313, %fd312, %fd10;
	cvt.rn.f32.f64 	%f882, %fd313;
$L__BB0_143:
	ld.shared.f32 	%f781, [%r76+12];
	sub.f32 	%f782, %f781, %f136;
	fma.rn.f32 	%f886, %f882, %f782, %f886;
	ld.shared.f32 	%f783, [%r76+16];
	sub.f32 	%f784, %f783, %f137;
	fma.rn.f32 	%f887, %f882, %f784, %f887;
	ld.shared.f32 	%f785, [%r76+20];
	sub.f32 	%f786, %f785, %f138;
	fma.rn.f32 	%f888, %f882, %f786, %f888;
$L__BB0_144:
	add.f32 	%f908, %f908, %f886;
	add.f32 	%f907, %f907, %f887;
	add.f32 	%f906, %f906, %f888;
$L__BB0_145:
	add.s32 	%r207, %r207, 1;
	setp.ne.s32 	%p251, %r207, 2;
	@%p251 bra 	$L__BB0_94;
	add.s32 	%r206, %r206, 1;
	setp.ne.s32 	%p252, %r206, 2;
	@%p252 bra 	$L__BB0_93;
	add.s32 	%r205, %r205, 1;
	setp.ne.s32 	%p253, %r205, 2;
	@%p253 bra 	$L__BB0_92;
	ld.param.f32 	%f818, [_Z3runP10Particle_sff_param_1];
	bar.sync 	0;
	ld.shared.f32 	%f787, [%r8+24];
	st.shared.f32 	[%r8+36], %f787;
	ld.shared.f32 	%f788, [%r8+28];
	st.shared.f32 	[%r8+40], %f788;
	ld.shared.f32 	%f789, [%r8+32];
	st.shared.f32 	[%r8+44], %f789;
	neg.f32 	%f790, %f909;
	ld.shared.f32 	%f791, [%r8+48];
	add.f32 	%f792, %f791, %f791;
	div.rn.f32 	%f793, %f790, %f792;
	rcp.rn.f32 	%f794, %f791;
	fma.rn.f32 	%f795, %f908, %f794, %f793;
	st.shared.f32 	[%r8+24], %f795;
	fma.rn.f32 	%f796, %f907, %f794, %f793;
	st.shared.f32 	[%r8+28], %f796;
	fma.rn.f32 	%f797, %f906, %f794, %f793;
	cvt.f64.f32 	%fd314, %f797;
	ld.shared.f32 	%f798, [%r8+52];
	cvt.f64.f32 	%fd315, %f798;
	fma.rn.f64 	%fd316, %fd315, 0dC02399999999999A, %fd314;
	cvt.rn.f32.f64 	%f799, %fd316;
	st.shared.f32 	[%r8+32], %f799;
	ld.shared.f32 	%f800, [%r8+12];
	ld.shared.f32 	%f801, [%r8];
	fma.rn.f32 	%f802, %f818, %f800, %f801;
	st.shared.f32 	[%r8], %f802;
	ld.shared.f32 	%f803, [%r8+16];
	ld.shared.f32 	%f804, [%r8+4];
	fma.rn.f32 	%f805, %f818, %f803, %f804;
	st.shared.f32 	[%r8+4], %f805;
	ld.shared.f32 	%f806, [%r8+20];
	ld.shared.f32 	%f807, [%r8+8];
	fma.rn.f32 	%f808, %f818, %f806, %f807;
	st.shared.f32 	[%r8+8], %f808;
	add.f32 	%f809, %f795, %f787;
	mul.f32 	%f810, %f809, 0f3F000000;
	fma.rn.f32 	%f811, %f818, %f810, %f800;
	st.shared.f32 	[%r8+12], %f811;
	add.f32 	%f812, %f796, %f788;
	mul.f32 	%f813, %f812, 0f3F000000;
	fma.rn.f32 	%f814, %f818, %f813, %f803;
	st.shared.f32 	[%r8+16], %f814;
	add.f32 	%f815, %f789, %f799;
	mul.f32 	%f816, %f815, 0f3F000000;
	fma.rn.f32 	%f817, %f818, %f816, %f806;
	st.shared.f32 	[%r8+20], %f817;
	st.global.f32 	[%rd2], %f802;
	st.global.f32 	[%rd2+4], %f805;
	st.global.f32 	[%rd2+8], %f808;
	st.global.f32 	[%rd2+12], %f811;
	st.global.f32 	[%rd2+16], %f814;
	st.global.f32 	[%rd2+20], %f817;
	st.global.f32 	[%rd2+24], %f795;
	st.global.f32 	[%rd2+28], %f796;
	st.global.f32 	[%rd2+32], %f799;
	st.global.f32 	[%rd2+36], %f787;
	st.global.f32 	[%rd2+40], %f788;
	st.global.f32 	[%rd2+44], %f789;
	st.global.f32 	[%rd2+48], %f791;
	st.global.f32 	[%rd2+52], %f798;
	bar.sync 	0;
	ret;

}
.func  (.param .b64 func_retval0) __internal_accurate_pow(
	.param .b64 __internal_accurate_pow_param_0,
	.param .b64 __internal_accurate_pow_param_1
)
{
	.reg .pred 	%p<8>;
	.reg .b32 	%r<49>;
	.reg .b32 	%f<3>;
	.reg .b64 	%fd<109>;

	ld.param.f64 	%fd10, [__internal_accurate_pow_param_0];
	ld.param.f64 	%fd11, [__internal_accurate_pow_param_1];
	{
	.reg .b32 %temp; 
	mov.b64 	{%temp, %r46}, %fd10;
	}
	{
	.reg .b32 %temp; 
	mov.b64 	{%r45, %temp}, %fd10;
	}
	shr.u32 	%r47, %r46, 20;
	setp.gt.u32 	%p1, %r46, 1048575;
	@%p1 bra 	$L__BB1_2;
	mul.f64 	%fd12, %fd10, 0d4350000000000000;
	{
	.reg .b32 %temp; 
	mov.b64 	{%temp, %r46}, %fd12;
	}
	{
	.reg .b32 %temp; 
	mov.b64 	{%r45, %temp}, %fd12;
	}
	shr.u32 	%r16, %r46, 20;
	add.s32 	%r47, %r16, -54;
$L__BB1_2:
	add.s32 	%r48, %r47, -1023;
	and.b32  	%r17, %r46, -2146435073;
	or.b32  	%r18, %r17, 1072693248;
	mov.b64 	%fd107, {%r45, %r18};
	setp.lt.u32 	%p2, %r18, 1073127583;
	@%p2 bra 	$L__BB1_4;
	{
	.reg .b32 %temp; 
	mov.b64 	{%r19, %temp}, %fd107;
	}
	{
	.reg .b32 %temp; 
	mov.b64 	{%temp, %r20}, %fd107;
	}
	add.s32 	%r21, %r20, -1048576;
	mov.b64 	%fd107, {%r19, %r21};
	add.s32 	%r48, %r47, -1022;
$L__BB1_4:
	add.f64 	%fd13, %fd107, 0dBFF0000000000000;
	add.f64 	%fd14, %fd107, 0d3FF0000000000000;
	rcp.approx.ftz.f64 	%fd15, %fd14;
	neg.f64 	%fd16, %fd14;
	fma.rn.f64 	%fd17, %fd16, %fd15, 0d3FF0000000000000;
	fma.rn.f64 	%fd18, %fd17, %fd17, %fd17;
	fma.rn.f64 	%fd19, %fd18, %fd15, %fd15;
	mul.f64 	%fd20, %fd13, %fd19;
	fma.rn.f64 	%fd21, %fd13, %fd19, %fd20;
	mul.f64 	%fd22, %fd21, %fd21;
	fma.rn.f64 	%fd23, %fd22, 0d3EB0F5FF7D2CAFE2, 0d3ED0F5D241AD3B5A;
	fma.rn.f64 	%fd24, %fd23, %fd22, 0d3EF3B20A75488A3F;
	fma.rn.f64 	%fd25, %fd24, %fd22, 0d3F1745CDE4FAECD5;
	fma.rn.f64 	%fd26, %fd25, %fd22, 0d3F3C71C7258A578B;
	fma.rn.f64 	%fd27, %fd26, %fd22, 0d3F6249249242B910;
	fma.rn.f64 	%fd28, %fd27, %fd22, 0d3F89999999999DFB;
	sub.f64 	%fd29, %fd13, %fd21;
	add.f64 	%fd30, %fd29, %fd29;
	neg.f64 	%fd31, %fd21;
	fma.rn.f64 	%fd32, %fd31, %fd13, %fd30;
	mul.f64 	%fd33, %fd19, %fd32;
	fma.rn.f64 	%fd34, %fd22, %fd28, 0d3FB5555555555555;
	mov.f64 	%fd35, 0d3FB5555555555555;
	sub.f64 	%fd36, %fd35, %fd34;
	fma.rn.f64 	%fd37, %fd22, %fd28, %fd36;
	add.f64 	%fd38, %fd37, 0dBC46A4CB00B9E7B0;
	add.f64 	%fd39, %fd34, %fd38;
	sub.f64 	%fd40, %fd34, %fd39;
	add.f64 	%fd41, %fd38, %fd40;
	mul.rn.f64 	%fd42, %fd21, %fd21;
	neg.f64 	%fd43, %fd42;
	fma.rn.f64 	%fd44, %fd21, %fd21, %fd43;
	{
	.reg .b32 %temp; 
	mov.b64 	{%r22, %temp}, %fd33;
	}
	{
	.reg .b32 %temp; 
	mov.b64 	{%temp, %r23}, %fd33;
	}
	add.s32 	%r24, %r23, 1048576;
	mov.b64 	%fd45, {%r22, %r24};
	fma.rn.f64 	%fd46, %fd21, %fd45, %fd44;
	mul.rn.f64 	%fd47, %fd42, %fd21;
	neg.f64 	%fd48, %fd47;
	fma.rn.f64 	%fd49, %fd42, %fd21, %fd48;
	fma.rn.f64 	%fd50, %fd42, %fd33, %fd49;
	fma.rn.f64 	%fd51, %fd46, %fd21, %fd50;
	mul.rn.f64 	%fd52, %fd39, %fd47;
	neg.f64 	%fd53, %fd52;
	fma.rn.f64 	%fd54, %fd39, %fd47, %fd53;
	fma.rn.f64 	%fd55, %fd39, %fd51, %fd54;
	fma.rn.f64 	%fd56, %fd41, %fd47, %fd55;
	add.f64 	%fd57, %fd52, %fd56;
	sub.f64 	%fd58, %fd52, %fd57;
	add.f64 	%fd59, %fd56, %fd58;
	add.f64 	%fd60, %fd21, %fd57;
	sub.f64 	%fd61, %fd21, %fd60;
	add.f64 	%fd62, %fd57, %fd61;
	add.f64 	%fd63, %fd59, %fd62;
	add.f64 	%fd64, %fd33, %fd63;
	add.f64 	%fd65, %fd60, %fd64;
	sub.f64 	%fd66, %fd60, %fd65;
	add.f64 	%fd67, %fd64, %fd66;
	xor.b32  	%r25, %r48, -2147483648;
	mov.b32 	%r26, 1127219200;
	mov.b64 	%fd68, {%r25, %r26};
	mov.b32 	%r27, -2147483648;
	mov.b64 	%fd69, {%r27, %r26};
	sub.f64 	%fd70, %fd68, %fd69;
	fma.rn.f64 	%fd71, %fd70, 0d3FE62E42FEFA39EF, %fd65;
	fma.rn.f64 	%fd72, %fd70, 0dBFE62E42FEFA39EF, %fd71;
	sub.f64 	%fd73, %fd72, %fd65;
	sub.f64 	%fd74, %fd67, %fd73;
	fma.rn.f64 	%fd75, %fd70, 0d3C7ABC9E3B39803F, %fd74;
	add.f64 	%fd76, %fd71, %fd75;
	sub.f64 	%fd77, %fd71, %fd76;
	add.f64 	%fd78, %fd75, %fd77;
	{
	.reg .b32 %temp; 
	mov.b64 	{%temp, %r28}, %fd11;
	}
	{
	.reg .b32 %temp; 
	mov.b64 	{%r29, %temp}, %fd11;
	}
	shl.b32 	%r30, %r28, 1;
	setp.gt.u32 	%p3, %r30, -33554433;
	and.b32  	%r31, %r28, -15728641;
	selp.b32 	%r32, %r31, %r28, %p3;
	mov.b64 	%fd79, {%r29, %r32};
	mul.rn.f64 	%fd80, %fd76, %fd79;
	neg.f64 	%fd81, %fd80;
	fma.rn.f64 	%fd82, %fd76, %fd79, %fd81;
	fma.rn.f64 	%fd83, %fd78, %fd79, %fd82;
	add.f64 	%fd4, %fd80, %fd83;
	sub.f64 	%fd84, %fd80, %fd4;
	add.f64 	%fd5, %fd83, %fd84;
	fma.rn.f64 	%fd85, %fd4, 0d3FF71547652B82FE, 0d4338000000000000;
	{
	.reg .b32 %temp; 
	mov.b64 	{%r13, %temp}, %fd85;
	}
	mov.f64 	%fd86, 0dC338000000000000;
	add.rn.f64 	%fd87, %fd85, %fd86;
	fma.rn.f64 	%fd88, %fd87, 0dBFE62E42FEFA39EF, %fd4;
	fma.rn.f64 	%fd89, %fd87, 0dBC7ABC9E3B39803F, %fd88;
	fma.rn.f64 	%fd90, %fd89, 0d3E5ADE1569CE2BDF, 0d3E928AF3FCA213EA;
	fma.rn.f64 	%fd91, %fd90, %fd89, 0d3EC71DEE62401315;
	fma.rn.f64 	%fd92, %fd91, %fd89, 0d3EFA01997C89EB71;
	fma.rn.f64 	%fd93, %fd92, %fd89, 0d3F2A01A014761F65;
	fma.rn.f64 	%fd94, %fd93, %fd89, 0d3F56C16C1852B7AF;
	fma.rn.f64 	%fd95, %fd94, %fd89, 0d3F81111111122322;
	fma.rn.f64 	%fd96, %fd95, %fd89, 0d3FA55555555502A1;
	fma.rn.f64 	%fd97, %fd96, %fd89, 0d3FC5555555555511;
	fma.rn.f64 	%fd98, %fd97, %fd89, 0d3FE000000000000B;
	fma.rn.f64 	%fd99, %fd98, %fd89, 0d3FF0000000000000;
	fma.rn.f64 	%fd100, %fd99, %fd89, 0d3FF0000000000000;
	{
	.reg .b32 %temp; 
	mov.b64 	{%r14, %temp}, %fd100;
	}
	{
	.reg .b32 %temp; 
	mov.b64 	{%temp, %r15}, %fd100;
	}
	shl.b32 	%r33, %r13, 20;
	add.s32 	%r34, %r33, %r15;
	mov.b64 	%fd108, {%r14, %r34};
	{
	.reg .b32 %temp; 
	mov.b64 	{%temp, %r35}, %fd4;
	}
	mov.b32 	%f2, %r35;
	abs.f32 	%f1, %f2;
	setp.lt.f32 	%p4, %f1, 0f4086232B;
	@%p4 bra 	$L__BB1_7;
	setp.lt.f64 	%p5, %fd4, 0d0000000000000000;
	add.f64 	%fd101, %fd4, 0d7FF0000000000000;
	selp.f64 	%fd108, 0d0000000000000000, %fd101, %p5;
	setp.geu.f32 	%p6, %f1, 0f40874800;
	@%p6 bra 	$L__BB1_7;
	shr.u32 	%r36, %r13, 31;
	add.s32 	%r37, %r13, %r36;
	shr.s32 	%r38, %r37, 1;
	shl.b32 	%r39, %r38, 20;
	add.s32 	%r40, %r15, %r39;
	mov.b64 	%fd102, {%r14, %r40};
	sub.s32 	%r41, %r13, %r38;
	shl.b32 	%r42, %r41, 20;
	add.s32 	%r43, %r42, 1072693248;
	mov.b32 	%r44, 0;
	mov.b64 	%fd103, {%r44, %r43};
	mul.f64 	%fd108, %fd103, %fd102;
$L__BB1_7:
	abs.f64 	%fd104, %fd108;
	setp.eq.f64 	%p7, %fd104, 0d7FF0000000000000;
	fma.rn.f64 	%fd105, %fd108, %fd5, %fd108;
	selp.f64 	%fd106, %fd108, %fd105, %p7;
	st.param.f64 	[func_retval0], %fd106;
	ret;

}


// ===== COMPILED SASS (sm_100) =====

	.target	sm_100

	.elftype	@"ET_EXEC"


//--------------------- .note.nv.tkinfo           --------------------------
	.section	.note.nv.tkinfo,"",@"SHT_NOTE"
	.sectionflags	@"SHF_NOTE_NV_TKINFO"
	.tkinfo
        /*0018*/ 	.word	0x00000002
        /*0030*/ 	.string	""
        /*0030*/ 	.string	"ptxas"
        /*0030*/ 	.string	"Cuda compilation tools, release 13.0, V13.0.88"
        /*0030*/ 	.string	"Build cuda_13.0.r13.0/compiler.36424714_0"
        /*0030*/ 	.string	"-arch sm_100 -m 64 "



//--------------------- .note.nv.cuinfo           --------------------------
	.section	.note.nv.cuinfo,"",@"SHT_NOTE"
	.sectionflags	@"SHF_NOTE_NV_CUINFO"
        /*0018*/ 	.short	0x0002
        /*001a*/ 	.short	0x0064
        /*001c*/ 	.short	0x0082
	.zero		2


//--------------------- .nv.info                  --------------------------
	.section	.nv.info,"",@"SHT_CUDA_INFO"
	.align	4


	//----- nvinfo : EIATTR_REGCOUNT
	.align		4
        /*0000*/ 	.byte	0x04, 0x2f
        /*0002*/ 	.short	(.L_1 - .L_0)
	.align		4
.L_0:
        /*0004*/ 	.word	index@(_Z3runP10Particle_sff)
        /*0008*/ 	.word	0x00000032


	//----- nvinfo : EIATTR_FRAME_SIZE
	.align		4
.L_1:
        /*000c*/ 	.byte	0x04, 0x11
        /*000e*/ 	.short	(.L_3 - .L_2)
	.align		4
.L_2:
        /*0010*/ 	.word	index@($_Z3runP10Particle_sff$__internal_accurate_pow)
        /*0014*/ 	.word	0x00000000


	//----- nvinfo : EIATTR_FRAME_SIZE
	.align		4
.L_3:
        /*0018*/ 	.byte	0x04, 0x11
        /*001a*/ 	.short	(.L_5 - .L_4)
	.align		4
.L_4:
        /*001c*/ 	.word	index@($__internal_3_$__cuda_sm3x_div_rn_noftz_f32_slowpath)
        /*0020*/ 	.word	0x00000000


	//----- nvinfo : EIATTR_FRAME_SIZE
	.align		4
.L_5:
        /*0024*/ 	.byte	0x04, 0x11
        /*0026*/ 	.short	(.L_7 - .L_6)
	.align		4
.L_6:
        /*0028*/ 	.word	index@($__internal_2_$__cuda_sm20_sqrt_rn_f32_slowpath)
        /*002c*/ 	.word	0x00000000


	//----- nvinfo : EIATTR_FRAME_SIZE
	.align		4
.L_7:
        /*0030*/ 	.byte	0x04, 0x11
        /*0032*/ 	.short	(.L_9 - .L_8)
	.align		4
.L_8:
        /*0034*/ 	.word	index@($__internal_1_$__cuda_sm20_rcp_rn_f32_slowpath)
        /*0038*/ 	.word	0x00000000


	//----- nvinfo : EIATTR_FRAME_SIZE
	.align		4
.L_9:
        /*003c*/ 	.byte	0x04, 0x11
        /*003e*/ 	.short	(.L_11 - .L_10)
	.align		4
.L_10:
        /*0040*/ 	.word	index@($__internal_0_$__cuda_sm20_div_rn_f64_full)
        /*0044*/ 	.word	0x00000000


	//----- nvinfo : EIATTR_FRAME_SIZE
	.align		4
.L_11:
        /*0048*/ 	.byte	0x04, 0x11
        /*004a*/ 	.short	(.L_13 - .L_12)
	.align		4
.L_12:
        /*004c*/ 	.word	index@(_Z3runP10Particle_sff)
        /*0050*/ 	.word	0x00000000


	//----- nvinfo : EIATTR_MIN_STACK_SIZE
	.align		4
.L_13:
        /*0054*/ 	.byte	0x04, 0x12
        /*0056*/ 	.short	(.L_15 - .L_14)
	.align		4
.L_14:
        /*0058*/ 	.word	index@(_Z3runP10Particle_sff)
        /*005c*/ 	.word	0x00000000
.L_15:


//--------------------- .nv.compat                --------------------------
	.section	.nv.compat,"",@"SHT_CUDA_COMPAT_INFO"
	.align	4
        /*0000*/ 	.byte	0x02, 0x09, 0x00, 0x00, 0x02, 0x02, 0x01, 0x00, 0x02, 0x05, 0x05, 0x00, 0x03, 0x07, 0x01, 0x01
        /*0010*/ 	.byte	0x02, 0x03, 0x00, 0x00, 0x02, 0x06, 0x01, 0x00, 0x04, 0x0b, 0x08, 0x00, 0x01, 0x00, 0x00, 0x00
        /*0020*/ 	.byte	0x00, 0x00, 0x00, 0x00


//--------------------- .nv.info._Z3runP10Particle_sff --------------------------
	.section	.nv.info._Z3runP10Particle_sff,"",@"SHT_CUDA_INFO"
	.sectionflags	@""
	.align	4


	//----- nvinfo : EIATTR_CUDA_API_VERSION
	.align		4
        /*0000*/ 	.byte	0x04, 0x37
        /*0002*/ 	.short	(.L_17 - .L_16)
.L_16:
        /*0004*/ 	.word	0x00000082


	//----- nvinfo : EIATTR_KPARAM_INFO
	.align		4
.L_17:
        /*0008*/ 	.byte	0x04, 0x17
        /*000a*/ 	.short	(.L_19 - .L_18)
.L_18:
        /*000c*/ 	.word	0x00000000
        /*0010*/ 	.short	0x0002
        /*0012*/ 	.short	0x000c
        /*0014*/ 	.byte	0x00, 0xf0, 0x11, 0x00


	//----- nvinfo : EIATTR_KPARAM_INFO
	.align		4
.L_19:
        /*0018*/ 	.byte	0x04, 0x17
        /*001a*/ 	.short	(.L_21 - .L_20)
.L_20:
        /*001c*/ 	.word	0x00000000
        /*0020*/ 	.short	0x0001
        /*0022*/ 	.short	0x0008
        /*0024*/ 	.byte	0x00, 0xf0, 0x11, 0x00


	//----- nvinfo : EIATTR_KPARAM_INFO
	.align		4
.L_21:
        /*0028*/ 	.byte	0x04, 0x17
        /*002a*/ 	.short	(.L_23 - .L_22)
.L_22:
        /*002c*/ 	.word	0x00000000
        /*0030*/ 	.short	0x0000
        /*0032*/ 	.short	0x0000
        /*0034*/ 	.byte	0x00, 0xf5, 0x21, 0x00


	//----- nvinfo : EIATTR_SPARSE_MMA_MASK
	.align		4
.L_23:
        /*0038*/ 	.byte	0x03, 0x50
        /*003a*/ 	.short	0x0000


	//----- nvinfo : EIATTR_MAXREG_COUNT
	.align		4
        /*003c*/ 	.byte	0x03, 0x1b
        /*003e*/ 	.short	0x00ff


	//----- nvinfo : EIATTR_NUM_BARRIERS
	.align		4
        /*0040*/ 	.byte	0x02, 0x4c
        /*0042*/ 	.byte	0x01
	.zero		1


	//----- nvinfo : EIATTR_MERCURY_ISA_VERSION
	.align		4
        /*0044*/ 	.byte	0x03, 0x5f
        /*0046*/ 	.short	0x0101


	//----- nvinfo : EIATTR_UNUSED_LOAD_BYTE_OFFSET
	.align		4
        /*0048*/ 	.byte	0x04, 0x44
        /*004a*/ 	.short	(.L_25 - .L_24)


	//   ....[0]....
.L_24:
        /*004c*/ 	.word	0x000009a0
        /*0050*/ 	.word	0x00000fff


	//   ....[1]....
        /*0054*/ 	.word	0x00000ef0
        /*0058*/ 	.word	0x00000fff


	//   ....[2]....
        /*005c*/ 	.word	0x000014a0
        /*0060*/ 	.word	0x00000fff


	//   ....[3]....
        /*0064*/ 	.word	0x00001a20
        /*0068*/ 	.word	0x00000fff


	//   ....[4]....
        /*006c*/ 	.word	0x00001d50
        /*0070*/ 	.word	0x00000fff


	//   ....[5]....
        /*0074*/ 	.word	0x00002540
        /*0078*/ 	.word	0x00000fff


	//   ....[6]....
        /*007c*/ 	.word	0x00002da0
        /*0080*/ 	.word	0x00000fff


	//   ....[7]....
        /*0084*/ 	.word	0x000035c0
        /*0088*/ 	.word	0x00000fff


	//   ....[8]....
        /*008c*/ 	.word	0x00003a60
        /*0090*/ 	.word	0x00000fff


	//   ....[9]....
        /*0094*/ 	.word	0x00003fb0
        /*0098*/ 	.word	0x00000fff


	//   ....[10]....
        /*009c*/ 	.word	0x00004560
        /*00a0*/ 	.word	0x00000fff


	//   ....[11]....
        /*00a4*/ 	.word	0x00004ae0
        /*00a8*/ 	.word	0x00000fff


	//   ....[12]....
        /*00ac*/ 	.word	0x00004e30
        /*00b0*/ 	.word	0x00000fff


	//   ....[13]....
        /*00b4*/ 	.word	0x00005600
        /*00b8*/ 	.word	0x00000fff


	//   ....[14]....
        /*00bc*/ 	.word	0x00005e30
        /*00c0*/ 	.word	0x00000fff


	//   ....[15]....
        /*00c4*/ 	.word	0x00006630
        /*00c8*/ 	.word	0x00000fff


	//   ....[16]....
        /*00cc*/ 	.word	0x00007d10
        /*00d0*/ 	.word	0x00000fff


	//   ....[17]....
        /*00d4*/ 	.word	0x00008400
        /*00d8*/ 	.word	0x00000fff


	//   ....[18]....
        /*00dc*/ 	.word	0x00008ca0
        /*00e0*/ 	.word	0x00000fff


	//   ....[19]....
        /*00e4*/ 	.word	0x00008cc0
        /*00e8*/ 	.word	0x0000fff0


	//   ....[20]....
        /*00ec*/ 	.word	0x000095c0
        /*00f0*/ 	.word	0x0000fff0


	//   ....[21]....
        /*00f4*/ 	.word	0x00009710
        /*00f8*/ 	.word	0x00000fff


	//   ....[22]....
        /*00fc*/ 	.word	0x00009fd0
        /*0100*/ 	.word	0x0000fff0


	//   ....[23]....
        /*0104*/ 	.word	0x0000a0d0
        /*0108*/ 	.word	0x00000fff


	//----- nvinfo : EIATTR_VRC_CTA_INIT_COUNT
	.align		4
.L_25:
        /*010c*/ 	.byte	0x02, 0x4a
	.zero		1
	.zero		1


	//----- nvinfo : EIATTR_EXIT_INSTR_OFFSETS
	.align		4
        /*0110*/ 	.byte	0x04, 0x1c
        /*0112*/ 	.short	(.L_27 - .L_26)


	//   ....[0]....
.L_26:
        /*0114*/ 	.word	0x0000ab80


	//----- nvinfo : EIATTR_CRS_STACK_SIZE
	.align		4
.L_27:
        /*0118*/ 	.byte	0x04, 0x1e
        /*011a*/ 	.short	(.L_29 - .L_28)
.L_28:
        /*011c*/ 	.word	0x00000000


	//----- nvinfo : EIATTR_CBANK_PARAM_SIZE
	.align		4
.L_29:
        /*0120*/ 	.byte	0x03, 0x19
        /*0122*/ 	.short	0x0010


	//----- nvinfo : EIATTR_PARAM_CBANK
	.align		4
        /*0124*/ 	.byte	0x04, 0x0a
        /*0126*/ 	.short	(.L_31 - .L_30)
	.align		4
.L_30:
        /*0128*/ 	.word	index@(.nv.constant0._Z3runP10Particle_sff)
        /*012c*/ 	.short	0x0380
        /*012e*/ 	.short	0x0010


	//----- nvinfo : EIATTR_SW_WAR
	.align		4
.L_31:
        /*0130*/ 	.byte	0x04, 0x36
        /*0132*/ 	.short	(.L_33 - .L_32)
.L_32:
        /*0134*/ 	.word	0x00000008
.L_33:


//--------------------- .nv.callgraph             --------------------------
	.section	.nv.callgraph,"",@"SHT_CUDA_CALLGRAPH"
	.align	4
	.sectionentsize	8
	.align		4
        /*0000*/ 	.word	0x00000000
	.align		4
        /*0004*/ 	.word	0xffffffff
	.align		4
        /*0008*/ 	.word	0x00000000
	.align		4
        /*000c*/ 	.word	0xfffffffe
	.align		4
        /*0010*/ 	.word	0x00000000
	.align		4
        /*0014*/ 	.word	0xfffffffd
	.align		4
        /*0018*/ 	.word	0x00000000
	.align		4
        /*001c*/ 	.word	0xfffffffc


//--------------------- .text._Z3runP10Particle_sff --------------------------
	.section	.text._Z3runP10Particle_sff,"ax",@progbits
	.align	128
        .global         _Z3runP10Particle_sff
        .type           _Z3runP10Particle_sff,@function
        .size           _Z3runP10Particle_sff,(.L_x_271 - _Z3runP10Particle_sff)
        .other          _Z3runP10Particle_sff,@"STO_CUDA_ENTRY STV_DEFAULT"
_Z3runP10Particle_sff:
.text._Z3runP10Particle_sff:
[----:B------:R-:W-:Y:S08]  /*0000*/  LDC R1, c[0x0][0x37c] ;  /* 0x0000df00ff017b82 */ /* 0x000ff00000000800 */
[----:B------:R-:W-:Y:S01]  /*0010*/  S2UR UR13, SR_CTAID.Z ;  /* 0x00000000000d79c3 */ /* 0x000fe20000002700 */
[----:B------:R-:W0:Y:S01]  /*0020*/  LDCU UR20, c[0x0][0x368] ;  /* 0x00006d00ff1477ac */ /* 0x000e220008000800 */
[----:B------:R-:W1:Y:S01]  /*0030*/  S2R R0, SR_TID.X ;  /* 0x0000000000007919 */ /* 0x000e620000002100 */
[----:B------:R-:W2:Y:S05]  /*0040*/  LDCU UR21, c[0x0][0x364] ;  /* 0x00006c80ff1577ac */ /* 0x000eaa0008000800 */
[----:B------:R-:W0:Y:S01]  /*0050*/  S2UR UR18, SR_CTAID.Y ;  /* 0x00000000001279c3 */ /* 0x000e220000002600 */
[----:B------:R-:W1:Y:S01]  /*0060*/  LDCU UR22, c[0x0][0x360] ;  /* 0x00006c00ff1677ac */ /* 0x000e620008000800 */
[----:B------:R-:W3:Y:S06]  /*0070*/  LDCU.64 UR14, c[0x0][0x358] ;  /* 0x00006b00ff0e77ac */ /* 0x000eec0008000a00 */
[----:B------:R-:W2:Y:S08]  /*0080*/  S2UR UR19, SR_CTAID.X ;  /* 0x00000000001379c3 */ /* 0x000eb00000002500 */
[----:B------:R-:W4:Y:S01]  /*0090*/  LDC.64 R16, c[0x0][0x380] ;  /* 0x0000e000ff107b82 */ /* 0x000f220000000a00 */
[----:B0-----:R-:W-:-:S07]  /*00a0*/  UIMAD UR4, UR13, UR20, UR18 ;  /* 0x000000140d0472a4 */ /* 0x001fce000f8e0212 */
[----:B------:R-:W0:Y:S01]  /*00b0*/  LDC R28, c[0x0][0x38c] ;  /* 0x0000e300ff1c7b82 */ /* 0x000e220000000800 */
[----:B--2---:R-:W-:-:S06]  /*00c0*/  UIMAD UR4, UR4, UR21, UR19 ;  /* 0x00000015040472a4 */ /* 0x004fcc000f8e0213 */
[----:B------:R-:W-:-:S04]  /*00d0*/  IMAD.U32 R3, RZ, RZ, UR4 ;  /* 0x00000004ff037e24 */ /* 0x000fc8000f8e00ff */
[----:B-1----:R-:W-:-:S04]  /*00e0*/  IMAD R3, R3, UR22, R0 ;  /* 0x0000001603037c24 */ /* 0x002fc8000f8e0200 */
[----:B----4-:R-:W-:-:S05]  /*00f0*/  IMAD.WIDE.U32 R16, R3, 0x38, R16 ;  /* 0x0000003803107825 */ /* 0x010fca00078e0010 */
[----:B---3--:R-:W2:Y:S04]  /*0100*/  LDG.E R10, desc[UR14][R16.64] ;  /* 0x0000000e100a7981 */ /* 0x008ea8000c1e1900 */
[----:B------:R-:W2:Y:S04]  /*0110*/  LDG.E R11, desc[UR14][R16.64+0x4] ;  /* 0x0000040e100b7981 */ /* 0x000ea8000c1e1900 */
[----:B------:R-:W3:Y:S04]  /*0120*/  LDG.E R12, desc[UR14][R16.64+0x8] ;  /* 0x0000080e100c7981 */ /* 0x000ee8000c1e1900 */
[----:B------:R-:W3:Y:S04]  /*0130*/  LDG.E R13, desc[UR14][R16.64+0xc] ;  /* 0x00000c0e100d7981 */ /* 0x000ee8000c1e1900 */
[----:B------:R-:W4:Y:S04]  /*0140*/  LDG.E R14, desc[UR14][R16.64+0x10] ;  /* 0x0000100e100e7981 */ /* 0x000f28000c1e1900 */
[----:B------:R-:W4:Y:S04]  /*0150*/  LDG.E R15, desc[UR14][R16.64+0x14] ;  /* 0x0000140e100f7981 */ /* 0x000f28000c1e1900 */
[----:B------:R-:W5:Y:S04]  /*0160*/  LDG.E R18, desc[UR14][R16.64+0x18] ;  /* 0x0000180e10127981 */ /* 0x000f68000c1e1900 */
[----:B------:R-:W5:Y:S04]  /*0170*/  LDG.E R19, desc[UR14][R16.64+0x1c] ;  /* 0x00001c0e10137981 */ /* 0x000f68000c1e1900 */
[----:B------:R-:W5:Y:S04]  /*0180*/  LDG.E R20, desc[UR14][R16.64+0x20] ;  /* 0x0000200e10147981 */ /* 0x000f68000c1e1900 */
[----:B------:R-:W5:Y:S04]  /*0190*/  LDG.E R21, desc[UR14][R16.64+0x24] ;  /* 0x0000240e10157981 */ /* 0x000f68000c1e1900 */
[----:B------:R-:W5:Y:S04]  /*01a0*/  LDG.E R24, desc[UR14][R16.64+0x28] ;  /* 0x0000280e10187981 */ /* 0x000f68000c1e1900 */
[----:B------:R-:W5:Y:S04]  /*01b0*/  LDG.E R25, desc[UR14][R16.64+0x2c] ;  /* 0x00002c0e10197981 */ /* 0x000f68000c1e1900 */
[----:B------:R-:W5:Y:S04]  /*01c0*/  LDG.E R26, desc[UR14][R16.64+0x30] ;  /* 0x0000300e101a7981 */ /* 0x000f68000c1e1900 */
[----:B------:R-:W5:Y:S01]  /*01d0*/  LDG.E R27, desc[UR14][R16.64+0x34] ;  /* 0x0000340e101b7981 */ /* 0x000f62000c1e1900 */
[----:B0-----:R0:W1:Y:S01]  /*01e0*/  F2F.F64.F32 R2, R28 ;  /* 0x0000001c00027310 */ /* 0x0010620000201800 */
[----:B------:R-:W-:Y:S01]  /*01f0*/  MOV R5, 0x400 ;  /* 0x0000040000057802 */ /* 0x000fe20000000f00 */
[----:B------:R-:W-:Y:S01]  /*0200*/  UMOV UR5, 0xfff00000 ;  /* 0xfff0000000057882 */ /* 0x000fe20000000000 */
[----:B------:R-:W1:Y:S01]  /*0210*/  S2R R4, SR_CgaCtaId ;  /* 0x0000000000047919 */ /* 0x000e620000008800 */
[----:B------:R-:W1:Y:S01]  /*0220*/  LDCU UR7, c[0x0][0x370] ;  /* 0x00006e00ff0777ac */ /* 0x000e620008000800 */
[C---:B------:R-:W-:Y:S01]  /*0230*/  FSETP.NEU.AND P1, PT, R28.reuse, 1, PT ;  /* 0x3f8000001c00780b */ /* 0x040fe20003f2d000 */
[----:B------:R-:W1:Y:S01]  /*0240*/  LDCU UR8, c[0x0][0x374] ;  /* 0x00006e80ff0877ac */ /* 0x000e620008000800 */
[----:B0-----:R-:W-:Y:S01]  /*0250*/  FMUL R28, R28, R28 ;  /* 0x0000001c1c1c7220 */ /* 0x001fe20000400000 */
[----:B------:R-:W0:Y:S04]  /*0260*/  LDCU UR9, c[0x0][0x378] ;  /* 0x00006f00ff0977ac */ /* 0x000e280008000800 */
[----:B------:R-:W-:-:S02]  /*0270*/  R2UR UR12, R28 ;  /* 0x000000001c0c72ca */ /* 0x000fc400000e0000 */
[----:B-1----:R-:W-:Y:S01]  /*0280*/  R2UR UR16, R2 ;  /* 0x00000000021072ca */ /* 0x002fe200000e0000 */
[----:B------:R-:W-:Y:S01]  /*0290*/  UMOV UR10, 0x54442d18 ;  /* 0x54442d18000a7882 */ /* 0x000fe20000000000 */
[----:B------:R-:W-:Y:S01]  /*02a0*/  R2UR UR17, R3 ;  /* 0x00000000031172ca */ /* 0x000fe200000e0000 */
[----:B------:R-:W-:Y:S01]  /*02b0*/  UMOV UR11, 0x406921fb ;  /* 0x406921fb000b7882 */ /* 0x000fe20000000000 */
[----:B------:R-:W-:Y:S02]  /*02c0*/  ULOP3.LUT UR23, UR22, 0x3, URZ, 0xc0, !UPT ;  /* 0x0000000316177892 */ /* 0x000fe4000f8ec0ff */
[----:B------:R-:W-:Y:S02]  /*02d0*/  ULOP3.LUT UR6, UR22, 0x7fc, URZ, 0xc0, !UPT ;  /* 0x000007fc16067892 */ /* 0x000fe4000f8ec0ff */
[----:B------:R-:W-:Y:S02]  /*02e0*/  UIADD3 UR7, UPT, UPT, UR7, -0x1, URZ ;  /* 0xffffffff07077890 */ /* 0x000fe4000fffe0ff */
[----:B------:R-:W-:Y:S01]  /*02f0*/  UIADD3 UR8, UPT, UPT, UR8, -0x1, URZ ;  /* 0xffffffff08087890 */ /* 0x000fe2000fffe0ff */
[----:B------:R-:W-:-:S02]  /*0300*/  UMOV UR24, 0xffffffff ;  /* 0xffffffff00187882 */ /* 0x000fc40000000000 */
[----:B------:R-:W-:Y:S01]  /*0310*/  IMAD.U32 R6, RZ, RZ, UR16 ;  /* 0x00000010ff067e24 */ /* 0x000fe2000f8e00ff */
[----:B------:R-:W-:Y:S01]  /*0320*/  MOV R22, UR16 ;  /* 0x0000001000167c02 */ /* 0x000fe20008000f00 */
[----:B------:R-:W-:Y:S01]  /*0330*/  IMAD.U32 R8, RZ, RZ, UR16 ;  /* 0x00000010ff087e24 */ /* 0x000fe2000f8e00ff */
[----:B------:R-:W-:Y:S01]  /*0340*/  MOV R7, UR17 ;  /* 0x0000001100077c02 */ /* 0x000fe20008000f00 */
[----:B------:R-:W-:Y:S01]  /*0350*/  IMAD.U32 R9, RZ, RZ, UR17 ;  /* 0x00000011ff097e24 */ /* 0x000fe2000f8e00ff */
[----:B------:R-:W-:Y:S01]  /*0360*/  UISETP.GE.AND UP1, UPT, UR17, URZ, UPT ;  /* 0x000000ff1100728c */ /* 0x000fe2000bf26270 */
[----:B------:R-:W-:Y:S01]  /*0370*/  LEA R3, R4, R5, 0x18 ;  /* 0x0000000504037211 */ /* 0x000fe200078ec0ff */
[----:B------:R-:W-:Y:S01]  /*0380*/  IMAD.U32 R23, RZ, RZ, UR17 ;  /* 0x00000011ff177e24 */ /* 0x000fe2000f8e00ff */
[----:B0-----:R-:W-:Y:S01]  /*0390*/  UIADD3 UR9, UPT, UPT, UR9, -0x1, URZ ;  /* 0xffffffff09097890 */ /* 0x001fe2000fffe0ff */
[----:B------:R-:W-:Y:S01]  /*03a0*/  DADD R6, R6, 9 ;  /* 0x4022000006067429 */ /* 0x000fe20000000000 */
[----:B------:R-:W-:Y:S01]  /*03b0*/  USEL UR5, UR5, 0x7ff00000, !UP1 ;  /* 0x7ff0000005057887 */ /* 0x000fe2000c800000 */
[----:B------:R-:W-:Y:S01]  /*03c0*/  DSETP.NEU.AND P0, PT, |R8|, +INF , PT ;  /* 0x7ff000000800742a */ /* 0x000fe20003f0d200 */
[----:B------:R-:W-:Y:S01]  /*03d0*/  IMAD R2, R0, 0x38, R3 ;  /* 0x0000003800027824 */ /* 0x000fe200078e0203 */
[----:B------:R-:W-:Y:S01]  /*03e0*/  DADD R22, R22, 9 ;  /* 0x4022000016167429 */ /* 0x000fe20000000000 */
[----:B------:R-:W-:-:S02]  /*03f0*/  VIADD R5, R5, 0x1c00 ;  /* 0x00001c0005057836 */ /* 0x000fc40000000000 */
[----:B------:R-:W-:-:S03]  /*0400*/  IMAD.U32 R6, RZ, RZ, UR17 ;  /* 0x00000011ff067e24 */ /* 0x000fc6000f8e00ff */
[----:B------:R-:W-:Y:S02]  /*0410*/  LOP3.LUT R3, R7, 0x7ff00000, RZ, 0xc0, !PT ;  /* 0x7ff0000007037812 */ /* 0x000fe400078ec0ff */
[----:B------:R-:W-:Y:S02]  /*0420*/  FSEL R6, R6, UR5, P0 ;  /* 0x0000000506067c08 */ /* 0x000fe40008000000 */
[----:B------:R-:W-:Y:S02]  /*0430*/  ISETP.NE.AND P0, PT, R3, 0x7ff00000, PT ;  /* 0x7ff000000300780c */ /* 0x000fe40003f05270 */
[----:B------:R-:W-:Y:S01]  /*0440*/  LEA R4, R4, R5, 0x18 ;  /* 0x0000000504047211 */ /* 0x000fe200078ec0ff */
[----:B------:R-:W-:Y:S01]  /*0450*/  IMAD.MOV.U32 R5, RZ, RZ, RZ ;  /* 0x000000ffff057224 */ /* 0x000fe200078e00ff */
[----:B------:R-:W-:Y:S02]  /*0460*/  FSEL R7, R6, UR17, !P0 ;  /* 0x0000001106077c08 */ /* 0x000fe4000c000000 */
[----:B------:R-:W-:-:S02]  /*0470*/  MOV R6, RZ ;  /* 0x000000ff00067202 */ /* 0x000fc40000000f00 */
[----:B------:R-:W-:Y:S02]  /*0480*/  FSEL R8, R22, RZ, !P0 ;  /* 0x000000ff16087208 */ /* 0x000fe40004000000 */
[----:B------:R-:W-:Y:S02]  /*0490*/  FSEL R9, R23, UR17, !P0 ;  /* 0x0000001117097c08 */ /* 0x000fe4000c000000 */
[----:B------:R-:W-:-:S04]  /*04a0*/  DMUL R6, R6, UR10 ;  /* 0x0000000a06067c28 */ /* 0x000fc80008000000 */
[----:B------:R-:W-:Y:S01]  /*04b0*/  DMUL R8, R8, UR10 ;  /* 0x0000000a08087c28 */ /* 0x000fe20008000000 */
[----:B--2---:R-:W-:Y:S04]  /*04c0*/  STS.64 [R2], R10 ;  /* 0x0000000a02007388 */ /* 0x004fe80000000a00 */
[----:B---3--:R-:W-:Y:S04]  /*04d0*/  STS.64 [R2+0x8], R12 ;  /* 0x0000080c02007388 */ /* 0x008fe80000000a00 */
[----:B----4-:R-:W-:Y:S04]  /*04e0*/  STS.64 [R2+0x10], R14 ;  /* 0x0000100e02007388 */ /* 0x010fe80000000a00 */
[----:B-----5:R0:W-:Y:S04]  /*04f0*/  STS.64 [R2+0x18], R18 ;  /* 0x0000181202007388 */ /* 0x0201e80000000a00 */
[----:B------:R1:W-:Y:S01]  /*0500*/  STS.64 [R2+0x20], R20 ;  /* 0x0000201402007388 */ /* 0x0003e20000000a00 */
[----:B0-----:R-:W-:-:S02]  /*0510*/  FSEL R18, R8, 3.37028055040000000000e+12, P1 ;  /* 0x54442d1808127808 */ /* 0x001fc40000800000 */
[----:B------:R-:W-:Y:S01]  /*0520*/  FSEL R19, R9, 3.6426990032196044922, P1 ;  /* 0x406921fb09137808 */ /* 0x000fe20000800000 */
[----:B------:R0:W-:Y:S01]  /*0530*/  STS.64 [R2+0x28], R24 ;  /* 0x0000281802007388 */ /* 0x0001e20000000a00 */
[----:B-1----:R-:W-:Y:S01]  /*0540*/  FSEL R20, R6, 3.37028055040000000000e+12, P1 ;  /* 0x54442d1806147808 */ /* 0x002fe20000800000 */
[----:B------:R-:W-:Y:S01]  /*0550*/  IMAD R6, R0, 0x38, R4 ;  /* 0x0000003800067824 */ /* 0x000fe200078e0204 */
[----:B------:R-:W-:Y:S01]  /*0560*/  FSEL R21, R7, 3.6426990032196044922, P1 ;  /* 0x406921fb07157808 */ /* 0x000fe20000800000 */
[----:B------:R0:W-:Y:S01]  /*0570*/  STS.64 [R2+0x30], R26 ;  /* 0x0000301a02007388 */ /* 0x0001e20000000a00 */
[----:B------:R-:W-:Y:S06]  /*0580*/  BAR.SYNC.DEFER_BLOCKING 0x0 ;  /* 0x0000000000007b1d */ /* 0x000fec0000010000 */
.L_x_138:
[----:B------:R-:W-:Y:S02]  /*0590*/  UIADD3 UR25, UPT, UPT, UR13, UR24, URZ ;  /* 0x000000180d197290 */ /* 0x000fe4000fffe0ff */
[----:B------:R-:W-:Y:S02]  /*05a0*/  UIADD3 UR24, UPT, UPT, UR24, 0x1, URZ ;  /* 0x0000000118187890 */ /* 0x000fe4000fffe0ff */
[----:B------:R-:W-:Y:S02]  /*05b0*/  UIMAD UR26, UR25, UR20, URZ ;  /* 0x00000014191a72a4 */ /* 0x000fe4000f8e02ff */
[----:B------:R-:W-:Y:S01]  /*05c0*/  UISETP.NE.AND UP2, UPT, UR24, 0x2, UPT ;  /* 0x000000021800788c */ /* 0x000fe2000bf45270 */
[----:B0-----:R-:W-:-:S10]  /*05d0*/  UMOV UR27, 0xffffffff ;  /* 0xffffffff001b7882 */ /* 0x001fd40000000000 */
.L_x_137:
[----:B------:R-:W-:Y:S02]  /*05e0*/  UIADD3 UR28, UPT, UPT, UR18, UR27, URZ ;  /* 0x0000001b121c7290 */ /* 0x000fe4000fffe0ff */
[----:B------:R-:W-:Y:S02]  /*05f0*/  UIADD3 UR27, UPT, UPT, UR27, 0x1, URZ ;  /* 0x000000011b1b7890 */ /* 0x000fe4000fffe0ff */
[----:B------:R-:W-:Y:S02]  /*0600*/  UIADD3 UR10, UPT, UPT, UR26, UR28, URZ ;  /* 0x0000001c1a0a7290 */ /* 0x000fe4000fffe0ff */
[----:B------:R-:W-:Y:S02]  /*0610*/  UISETP.NE.AND UP3, UPT, UR27, 0x2, UPT ;  /* 0x000000021b00788c */ /* 0x000fe4000bf65270 */
[----:B------:R-:W-:Y:S01]  /*0620*/  UIMAD UR10, UR10, UR21, URZ ;  /* 0x000000150a0a72a4 */ /* 0x000fe2000f8e02ff */
[----:B0-----:R-:W-:-:S11]  /*0630*/  UMOV UR29, 0xffffffff ;  /* 0xffffffff001d7882 */ /* 0x001fd60000000000 */
.L_x_136:
[----:B------:R-:W-:Y:S02]  /*0640*/  UIADD3 UR11, UPT, UPT, UR19, UR29, URZ ;  /* 0x0000001d130b7290 */ /* 0x000fe4000fffe0ff */
[----:B------:R-:W-:Y:S02]  /*0650*/  UISETP.GT.U32.AND UP0, UPT, UR28, UR8, UPT ;  /* 0x000000081c00728c */ /* 0x000fe4000bf04070 */
[----:B------:R-:W-:Y:S02]  /*0660*/  ULOP3.LUT UR4, UR28, UR11, URZ, 0xfc, !UPT ;  /* 0x0000000b1c047292 */ /* 0x000fe4000f8efcff */
[----:B------:R-:W-:Y:S02]  /*0670*/  UISETP.GT.U32.OR UP0, UPT, UR11, UR7, UP0 ;  /* 0x000000070b00728c */ /* 0x000fe40008704470 */
[----:B------:R-:W-:Y:S02]  /*0680*/  USHF.R.U32.HI UR4, URZ, 0x1f, UR4 ;  /* 0x0000001fff047899 */ /* 0x000fe40008011604 */
[----:B------:R-:W-:-:S02]  /*0690*/  UIADD3 UR29, UPT, UPT, UR29, 0x1, URZ ;  /* 0x000000011d1d7890 */ /* 0x000fc4000fffe0ff */
[----:B------:R-:W-:Y:S02]  /*06a0*/  UISETP.EQ.U32.OR UP0, UPT, UR4, 0x1, UP0 ;  /* 0x000000010400788c */ /* 0x000fe40008702470 */
[----:B------:R-:W-:Y:S02]  /*06b0*/  UISETP.NE.AND UP4, UPT, UR29, 0x2, UPT ;  /* 0x000000021d00788c */ /* 0x000fe4000bf85270 */
[----:B------:R-:W-:Y:S01]  /*06c0*/  UISETP.LT.OR UP0, UPT, UR25, URZ, UP0 ;  /* 0x000000ff1900728c */ /* 0x000fe20008701670 */
[----:B------:R-:W-:-:S03]  /*06d0*/  UMOV UR4, URZ ;  /* 0x000000ff00047c82 */ /* 0x000fc60008000000 */
[----:B------:R-:W-:-:S09]  /*06e0*/  UISETP.GT.U32.OR UP0, UPT, UR25, UR9, UP0 ;  /* 0x000000091900728c */ /* 0x000fd20008704470 */
[----:B0-----:R-:W-:Y:S05]  /*06f0*/  BRA.U UP0, `(.L_x_0) ;  /* 0x0000006100c47547 */ /* 0x001fea000b800000 */
[----:B------:R-:W1:Y:S01]  /*0700*/  LDC.64 R8, c[0x0][0x380] ;  /* 0x0000e000ff087b82 */ /* 0x000e620000000a00 */
[----:B------:R-:W-:-:S06]  /*0710*/  UIADD3 UR11, UPT, UPT, UR10, UR11, URZ ;  /* 0x0000000b0a0b7290 */ /* 0x000fcc000fffe0ff */
[----:B------:R-:W-:-:S05]  /*0720*/  MOV R7, UR11 ;  /* 0x0000000b00077c02 */ /* 0x000fca0008000f00 */
[----:B------:R-:W-:-:S04]  /*0730*/  IMAD R7, R7, UR22, R0 ;  /* 0x0000001607077c24 */ /* 0x000fc8000f8e0200 */
[----:B-1----:R-:W-:-:S05]  /*0740*/  IMAD.WIDE.U32 R8, R7, 0x38, R8 ;  /* 0x0000003807087825 */ /* 0x002fca00078e0008 */
[----:B------:R-:W2:Y:S04]  /*0750*/  LDG.E R12, desc[UR14][R8.64] ;  /* 0x0000000e080c7981 */ /* 0x000ea8000c1e1900 */
[----:B------:R-:W2:Y:S04]  /*0760*/  LDG.E R13, desc[UR14][R8.64+0x4] ;  /* 0x0000040e080d7981 */ /* 0x000ea8000c1e1900 */
[----:B------:R-:W3:Y:S04]  /*0770*/  LDG.E R14, desc[UR14][R8.64+0x8] ;  /* 0x0000080e080e7981 */ /* 0x000ee8000c1e1900 */
[----:B------:R-:W3:Y:S04]  /*0780*/  LDG.E R15, desc[UR14][R8.64+0xc] ;  /* 0x00000c0e080f7981 */ /* 0x000ee8000c1e1900 */
[----:B0-----:R-:W4:Y:S04]  /*0790*/  LDG.E R24, desc[UR14][R8.64+0x10] ;  /* 0x0000100e08187981 */ /* 0x001f28000c1e1900 */
        /* <DEDUP_REMOVED lines=8> */
[----:B------:R0:W5:Y:S02]  /*0820*/  LDG.E R33, desc[UR14][R8.64+0x34] ;  /* 0x0000340e08217981 */ /* 0x000164000c1e1900 */
[----:B0-----:R-:W0:Y:S02]  /*0830*/  LDC R8, c[0x0][0x38c] ;  /* 0x0000e300ff087b82 */ /* 0x001e240000000800 */
[----:B0-----:R-:W-:Y:S01]  /*0840*/  FSETP.NAN.AND P0, PT, R8, R8, PT ;  /* 0x000000080800720b */ /* 0x001fe20003f08000 */
[----:B--2---:R0:W-:Y:S04]  /*0850*/  STS.64 [R6], R12 ;  /* 0x0000000c06007388 */ /* 0x0041e80000000a00 */
[----:B---3--:R0:W-:Y:S04]  /*0860*/  STS.64 [R6+0x8], R14 ;  /* 0x0000080e06007388 */ /* 0x0081e80000000a00 */
[----:B----4-:R0:W-:Y:S04]  /*0870*/  STS.64 [R6+0x10], R24 ;  /* 0x0000101806007388 */ /* 0x0101e80000000a00 */
[----:B-----5:R0:W-:Y:S04]  /*0880*/  STS.64 [R6+0x18], R26 ;  /* 0x0000181a06007388 */ /* 0x0201e80000000a00 */
[----:B------:R0:W-:Y:S04]  /*0890*/  STS.64 [R6+0x20], R28 ;  /* 0x0000201c06007388 */ /* 0x0001e80000000a00 */
[----:B------:R0:W-:Y:S04]  /*08a0*/  STS.64 [R6+0x28], R30 ;  /* 0x0000281e06007388 */ /* 0x0001e80000000a00 */
[----:B------:R0:W-:Y:S01]  /*08b0*/  STS.64 [R6+0x30], R32 ;  /* 0x0000302006007388 */ /* 0x0001e20000000a00 */
[----:B------:R-:W-:Y:S06]  /*08c0*/  BAR.SYNC.DEFER_BLOCKING 0x0 ;  /* 0x0000000000007b1d */ /* 0x000fec0000010000 */
[----:B------:R0:W1:Y:S04]  /*08d0*/  LDS R7, [R2+0x8] ;  /* 0x0000080002077984 */ /* 0x0000680000000800 */
[----:B------:R0:W2:Y:S01]  /*08e0*/  LDS.64 R10, [R2] ;  /* 0x00000000020a7984 */ /* 0x0000a20000000a00 */
[----:B------:R-:W-:Y:S05]  /*08f0*/  @!P0 BRA `(.L_x_1) ;  /* 0x00000030002c8947 */ /* 0x000fea0003800000 */
[----:B------:R-:W-:-:S13]  /*0900*/  FSETP.NEU.AND P0, PT, R8, RZ, PT ;  /* 0x000000ff0800720b */ /* 0x000fda0003f0d000 */
[----:B------:R-:W-:Y:S05]  /*0910*/  @P0 BRA `(.L_x_2) ;  /* 0x0000001000ec0947 */ /* 0x000fea0003800000 */
[----:B------:R-:W-:Y:S01]  /*0920*/  UISETP.GE.U32.AND UP0, UPT, UR22, 0x4, UPT ;  /* 0x000000041600788c */ /* 0x000fe2000bf06070 */
[----:B------:R-:W-:-:S08]  /*0930*/  CS2R R8, SRZ ;  /* 0x0000000000087805 */ /* 0x000fd0000001ff00 */
[----:B------:R-:W-:Y:S05]  /*0940*/  BRA.U !UP0, `(.L_x_3) ;  /* 0x0000000908c47547 */ /* 0x000fea000b800000 */
[----:B------:R-:W-:Y:S02]  /*0950*/  IMAD.MOV.U32 R8, RZ, RZ, RZ ;  /* 0x000000ffff087224 */ /* 0x000fe400078e00ff */
[----:B0-----:R-:W-:-:S07]  /*0960*/  IMAD.MOV.U32 R24, RZ, RZ, RZ ;  /* 0x000000ffff187224 */ /* 0x001fce00078e00ff */
.L_x_20:
[C---:B------:R-:W-:Y:S01]  /*0970*/  IMAD R9, R24.reuse, 0x38, R4 ;  /* 0x0000003818097824 */ /* 0x040fe200078e0204 */
[----:B------:R-:W-:Y:S01]  /*0980*/  IADD3 R24, PT, PT, R24, 0x4, RZ ;  /* 0x0000000418187810 */ /* 0x000fe20007ffe0ff */
[----:B------:R-:W-:Y:S03]  /*0990*/  BSSY.RECONVERGENT B1, `(.L_x_4) ;  /* 0x000002a000017945 */ /* 0x000fe60003800200 */
[----:B0-2---:R-:W2:Y:S01]  /*09a0*/  LDS.128 R12, [R9] ;  /* 0x00000000090c7984 */ /* 0x005ea20000000c00 */
[----:B------:R-:W-:Y:S01]  /*09b0*/  ISETP.NE.AND P2, PT, R24, UR6, PT ;  /* 0x0000000618007c0c */ /* 0x000fe2000bf45270 */
[----:B--2---:R-:W-:Y:S01]  /*09c0*/  FADD R13, R11, -R13 ;  /* 0x8000000d0b0d7221 */ /* 0x004fe20000000000 */
[----:B------:R-:W-:Y:S01]  /*09d0*/  FADD R12, R10, -R12 ;  /* 0x8000000c0a0c7221 */ /* 0x000fe20000000000 */
[----:B-1----:R-:W-:Y:S02]  /*09e0*/  FADD R14, R7, -R14 ;  /* 0x8000000e070e7221 */ /* 0x002fe40000000000 */
[----:B------:R-:W-:-:S04]  /*09f0*/  FMUL R13, R13, R13 ;  /* 0x0000000d0d0d7220 */ /* 0x000fc80000400000 */
[----:B------:R-:W-:-:S04]  /*0a00*/  FFMA R13, R12, R12, R13 ;  /* 0x0000000c0c0d7223 */ /* 0x000fc8000000000d */
[----:B------:R-:W-:-:S05]  /*0a10*/  FFMA R26, R14, R14, R13 ;  /* 0x0000000e0e1a7223 */ /* 0x000fca000000000d */
[C---:B------:R-:W-:Y:S02]  /*0a20*/  FSETP.GTU.AND P0, PT, R26.reuse, UR12, PT ;  /* 0x0000000c1a007c0b */ /* 0x040fe4000bf0c000 */
[----:B------:R-:W-:-:S13]  /*0a30*/  FSETP.LTU.AND P1, PT, R26, RZ, PT ;  /* 0x000000ff1a00720b */ /* 0x000fda0003f29000 */
[----:B---34-:R-:W-:Y:S05]  /*0a40*/  @P0 BRA P1, `(.L_x_5) ;  /* 0x0000000000780947 */ /* 0x018fea0000800000 */
[----:B------:R-:W0:Y:S01]  /*0a50*/  LDS R25, [R2+0x34] ;  /* 0x0000340002197984 */ /* 0x000e220000000800 */
[----:B------:R-:W1:Y:S01]  /*0a60*/  MUFU.RCP64H R13, R19 ;  /* 0x00000013000d7308 */ /* 0x000e620000001800 */
[----:B------:R-:W-:Y:S02]  /*0a70*/  IMAD.MOV.U32 R12, RZ, RZ, 0x1 ;  /* 0x00000001ff0c7424 */ /* 0x000fe400078e00ff */
[----:B------:R-:W-:Y:S01]  /*0a80*/  FADD R26, -R26, UR12 ;  /* 0x0000000c1a1a7e21 */ /* 0x000fe20008000100 */
[----:B------:R-:W-:Y:S03]  /*0a90*/  BSSY.RECONVERGENT B2, `(.L_x_6) ;  /* 0x0000016000027945 */ /* 0x000fe60003800200 */
[----:B-1----:R-:W-:-:S08]  /*0aa0*/  DFMA R14, -R18, R12, 1 ;  /* 0x3ff00000120e742b */ /* 0x002fd0000000010c */
[----:B------:R-:W-:-:S08]  /*0ab0*/  DFMA R14, R14, R14, R14 ;  /* 0x0000000e0e0e722b */ /* 0x000fd0000000000e */
[----:B------:R-:W-:Y:S01]  /*0ac0*/  DFMA R12, R12, R14, R12 ;  /* 0x0000000e0c0c722b */ /* 0x000fe2000000000c */
[----:B0-----:R-:W-:-:S04]  /*0ad0*/  FMUL R25, R25, 315 ;  /* 0x439d800019197820 */ /* 0x001fc80000400000 */
[----:B------:R-:W-:-:S03]  /*0ae0*/  FMUL R14, R25, R26 ;  /* 0x0000001a190e7220 */ /* 0x000fc60000400000 */
[----:B------:R-:W-:-:S03]  /*0af0*/  DFMA R26, -R18, R12, 1 ;  /* 0x3ff00000121a742b */ /* 0x000fc6000000010c */
[----:B------:R-:W0:Y:S05]  /*0b00*/  F2F.F64.F32 R14, R14 ;  /* 0x0000000e000e7310 */ /* 0x000e2a0000201800 */
[----:B------:R-:W-:-:S08]  /*0b10*/  DFMA R12, R12, R26, R12 ;  /* 0x0000001a0c0c722b */ /* 0x000fd0000000000c */
[----:B0-----:R-:W-:Y:S01]  /*0b20*/  DMUL R26, R14, R12 ;  /* 0x0000000c0e1a7228 */ /* 0x001fe20000000000 */
[----:B------:R-:W-:-:S07]  /*0b30*/  FSETP.GEU.AND P1, PT, |R15|, 6.5827683646048100446e-37, PT ;  /* 0x036000000f00780b */ /* 0x000fce0003f2e200 */
[----:B------:R-:W-:-:S08]  /*0b40*/  DFMA R28, -R18, R26, R14 ;  /* 0x0000001a121c722b */ /* 0x000fd0000000010e */
[----:B------:R-:W-:-:S10]  /*0b50*/  DFMA R12, R12, R28, R26 ;  /* 0x0000001c0c0c722b */ /* 0x000fd4000000001a */
[----:B------:R-:W-:-:S05]  /*0b60*/  FFMA R25, RZ, R19, R13 ;  /* 0x00000013ff197223 */ /* 0x000fca000000000d */
[----:B------:R-:W-:-:S13]  /*0b70*/  FSETP.GT.AND P0, PT, |R25|, 1.469367938527859385e-39, PT ;  /* 0x001000001900780b */ /* 0x000fda0003f04200 */
[----:B------:R-:W-:Y:S05]  /*0b80*/  @P0 BRA P1, `(.L_x_7) ;  /* 0x0000000000180947 */ /* 0x000fea0000800000 */
[----:B------:R-:W-:Y:S01]  /*0b90*/  IMAD.MOV.U32 R43, RZ, RZ, R14 ;  /* 0x000000ffff2b7224 */ /* 0x000fe200078e000e */
[----:B------:R-:W-:Y:S01]  /*0ba0*/  MOV R42, R15 ;  /* 0x0000000f002a7202 */ /* 0x000fe20000000f00 */
[----:B------:R-:W-:Y:S01]  /*0bb0*/  IMAD.MOV.U32 R34, RZ, RZ, R18 ;  /* 0x000000ffff227224 */ /* 0x000fe200078e0012 */
[----:B------:R-:W-:Y:S01]  /*0bc0*/  MOV R14, 0xbf0 ;  /* 0x00000bf0000e7802 */ /* 0x000fe20000000f00 */
[----:B------:R-:W-:-:S07]  /*0bd0*/  IMAD.MOV.U32 R35, RZ, RZ, R19 ;  /* 0x000000ffff237224 */ /* 0x000fce00078e0013 */
[----:B------:R-:W-:Y:S05]  /*0be0*/  CALL.REL.NOINC `($__internal_0_$__cuda_sm20_div_rn_f64_full) ;  /* 0x0000009c00e87944 */ /* 0x000fea0003c00000 */
.L_x_7:
[----:B------:R-:W-:Y:S05]  /*0bf0*/  BSYNC.RECONVERGENT B2 ;  /* 0x0000000000027941 */ /* 0x000fea0003800200 */
.L_x_6:
[----:B------:R-:W0:Y:S02]  /*0c00*/  F2F.F64.F32 R14, R8 ;  /* 0x00000008000e7310 */ /* 0x000e240000201800 */
[----:B0-----:R-:W-:-:S06]  /*0c10*/  DADD R14, R14, R12 ;  /* 0x000000000e0e7229 */ /* 0x001fcc000000000c */
[----:B------:R0:W1:Y:S05]  /*0c20*/  F2F.F32.F64 R8, R14 ;  /* 0x0000000e00087310 */ /* 0x00006a0000301000 */
.L_x_5:
[----:B------:R-:W-:Y:S05]  /*0c30*/  BSYNC.RECONVERGENT B1 ;  /* 0x0000000000017941 */ /* 0x000fea0003800200 */
.L_x_4:
[----:B------:R-:W2:Y:S01]  /*0c40*/  LDS.64 R12, [R9+0x38] ;  /* 0x00003800090c7984 */ /* 0x000ea20000000a00 */
[----:B------:R-:W-:Y:S03]  /*0c50*/  BSSY.RECONVERGENT B1, `(.L_x_8) ;  /* 0x0000029000017945 */ /* 0x000fe60003800200 */
[----:B0-----:R-:W0:Y:S01]  /*0c60*/  LDS R14, [R9+0x40] ;  /* 0x00004000090e7984 */ /* 0x001e220000000800 */
[----:B--2---:R-:W-:Y:S01]  /*0c70*/  FADD R13, R11, -R13 ;  /* 0x8000000d0b0d7221 */ /* 0x004fe20000000000 */
[----:B------:R-:W-:-:S03]  /*0c80*/  FADD R12, R10, -R12 ;  /* 0x8000000c0a0c7221 */ /* 0x000fc60000000000 */
[----:B------:R-:W-:Y:S01]  /*0c90*/  FMUL R13, R13, R13 ;  /* 0x0000000d0d0d7220 */ /* 0x000fe20000400000 */
[----:B0-----:R-:W-:-:S03]  /*0ca0*/  FADD R14, R7, -R14 ;  /* 0x8000000e070e7221 */ /* 0x001fc60000000000 */
[----:B------:R-:W-:-:S04]  /*0cb0*/  FFMA R13, R12, R12, R13 ;  /* 0x0000000c0c0d7223 */ /* 0x000fc8000000000d */
[----:B------:R-:W-:-:S05]  /*0cc0*/  FFMA R26, R14, R14, R13 ;  /* 0x0000000e0e1a7223 */ /* 0x000fca000000000d */
[C---:B------:R-:W-:Y:S02]  /*0cd0*/  FSETP.GTU.AND P0, PT, R26.reuse, UR12, PT ;  /* 0x0000000c1a007c0b */ /* 0x040fe4000bf0c000 */
[----:B------:R-:W-:-:S13]  /*0ce0*/  FSETP.LTU.AND P1, PT, R26, RZ, PT ;  /* 0x000000ff1a00720b */ /* 0x000fda0003f29000 */
[----:B------:R-:W-:Y:S05]  /*0cf0*/  @P0 BRA P1, `(.L_x_9) ;  /* 0x0000000000780947 */ /* 0x000fea0000800000 */
[----:B------:R-:W0:Y:S01]  /*0d00*/  LDS R25, [R2+0x34] ;  /* 0x0000340002197984 */ /* 0x000e220000000800 */
[----:B------:R-:W2:Y:S01]  /*0d10*/  MUFU.RCP64H R13, R19 ;  /* 0x00000013000d7308 */ /* 0x000ea20000001800 */
[----:B------:R-:W-:Y:S01]  /*0d20*/  MOV R12, 0x1 ;  /* 0x00000001000c7802 */ /* 0x000fe20000000f00 */
[----:B------:R-:W-:Y:S01]  /*0d30*/  FADD R26, -R26, UR12 ;  /* 0x0000000c1a1a7e21 */ /* 0x000fe20008000100 */
[----:B------:R-:W-:Y:S04]  /*0d40*/  BSSY.RECONVERGENT B2, `(.L_x_10) ;  /* 0x0000016000027945 */ /* 0x000fe80003800200 */
[----:B--2---:R-:W-:-:S08]  /*0d50*/  DFMA R14, -R18, R12, 1 ;  /* 0x3ff00000120e742b */ /* 0x004fd0000000010c */
        /* <DEDUP_REMOVED lines=19> */
[----:B-1----:R-:W-:Y:S05]  /*0e90*/  CALL.REL.NOINC `($__internal_0_$__cuda_sm20_div_rn_f64_full) ;  /* 0x0000009c003c7944 */ /* 0x002fea0003c00000 */
.L_x_11:
[----:B------:R-:W-:Y:S05]  /*0ea0*/  BSYNC.RECONVERGENT B2 ;  /* 0x0000000000027941 */ /* 0x000fea0003800200 */
.L_x_10:
[----:B-1----:R-:W0:Y:S02]  /*0eb0*/  F2F.F64.F32 R14, R8 ;  /* 0x00000008000e7310 */ /* 0x002e240000201800 */
[----:B0-----:R-:W-:-:S06]  /*0ec0*/  DADD R12, R14, R12 ;  /* 0x000000000e0c7229 */ /* 0x001fcc000000000c */
[----:B------:R0:W2:Y:S05]  /*0ed0*/  F2F.F32.F64 R8, R12 ;  /* 0x0000000c00087310 */ /* 0x0000aa0000301000 */
.L_x_9:
[----:B------:R-:W-:Y:S05]  /*0ee0*/  BSYNC.RECONVERGENT B1 ;  /* 0x0000000000017941 */ /* 0x000fea0003800200 */
.L_x_8:
[----:B0-----:R-:W0:Y:S01]  /*0ef0*/  LDS.128 R12, [R9+0x70] ;  /* 0x00007000090c7984 */ /* 0x001e220000000c00 */
[----:B------:R-:W-:Y:S01]  /*0f00*/  BSSY.RECONVERGENT B1, `(.L_x_12) ;  /* 0x0000028000017945 */ /* 0x000fe20003800200 */
[----:B0-----:R-:W-:Y:S01]  /*0f10*/  FADD R13, R11, -R13 ;  /* 0x8000000d0b0d7221 */ /* 0x001fe20000000000 */
[----:B------:R-:W-:Y:S01]  /*0f20*/  FADD R12, R10, -R12 ;  /* 0x8000000c0a0c7221 */ /* 0x000fe20000000000 */
[----:B------:R-:W-:Y:S02]  /*0f30*/  FADD R14, R7, -R14 ;  /* 0x8000000e070e7221 */ /* 0x000fe40000000000 */
[----:B------:R-:W-:-:S04]  /*0f40*/  FMUL R13, R13, R13 ;  /* 0x0000000d0d0d7220 */ /* 0x000fc80000400000 */
[----:B------:R-:W-:-:S04]  /*0f50*/  FFMA R13, R12, R12, R13 ;  /* 0x0000000c0c0d7223 */ /* 0x000fc8000000000d */
[----:B------:R-:W-:-:S05]  /*0f60*/  FFMA R26, R14, R14, R13 ;  /* 0x0000000e0e1a7223 */ /* 0x000fca000000000d */
[C---:B------:R-:W-:Y:S02]  /*0f70*/  FSETP.GTU.AND P0, PT, R26.reuse, UR12, PT ;  /* 0x0000000c1a007c0b */ /* 0x040fe4000bf0c000 */
[----:B------:R-:W-:-:S13]  /*0f80*/  FSETP.LTU.AND P1, PT, R26, RZ, PT ;  /* 0x000000ff1a00720b */ /* 0x000fda0003f29000 */
[----:B------:R-:W-:Y:S05]  /*0f90*/  @P0 BRA P1, `(.L_x_13) ;  /* 0x0000000000780947 */ /* 0x000fea0000800000 */
[----:B------:R-:W0:Y:S01]  /*0fa0*/  LDS R25, [R2+0x34] ;  /* 0x0000340002197984 */ /* 0x000e220000000800 */
[----:B------:R-:W3:Y:S01]  /*0fb0*/  MUFU.RCP64H R13, R19 ;  /* 0x00000013000d7308 */ /* 0x000ee20000001800 */
[----:B------:R-:W-:Y:S02]  /*0fc0*/  IMAD.MOV.U32 R12, RZ, RZ, 0x1 ;  /* 0x00000001ff0c7424 */ /* 0x000fe400078e00ff */
[----:B------:R-:W-:Y:S01]  /*0fd0*/  FADD R26, -R26, UR12 ;  /* 0x0000000c1a1a7e21 */ /* 0x000fe20008000100 */
[----:B------:R-:W-:Y:S03]  /*0fe0*/  BSSY.RECONVERGENT B2, `(.L_x_14) ;  /* 0x0000016000027945 */ /* 0x000fe60003800200 */
[----:B---3--:R-:W-:-:S08]  /*0ff0*/  DFMA R14, -R18, R12, 1 ;  /* 0x3ff00000120e742b */ /* 0x008fd0000000010c */
        /* <DEDUP_REMOVED lines=14> */
[----:B------:R-:W-:Y:S01]  /*10e0*/  MOV R43, R14 ;  /* 0x0000000e002b7202 */ /* 0x000fe20000000f00 */
[----:B------:R-:W-:Y:S01]  /*10f0*/  IMAD.MOV.U32 R42, RZ, RZ, R15 ;  /* 0x000000ffff2a7224 */ /* 0x000fe200078e000f */
[----:B------:R-:W-:Y:S01]  /*1100*/  MOV R35, R19 ;  /* 0x0000001300237202 */ /* 0x000fe20000000f00 */
[----:B------:R-:W-:Y:S01]  /*1110*/  IMAD.MOV.U32 R34, RZ, RZ, R18 ;  /* 0x000000ffff227224 */ /* 0x000fe200078e0012 */
[----:B------:R-:W-:-:S07]  /*1120*/  MOV R14, 0x1140 ;  /* 0x00001140000e7802 */ /* 0x000fce0000000f00 */
[----:B-12---:R-:W-:Y:S05]  /*1130*/  CALL.REL.NOINC `($__internal_0_$__cuda_sm20_div_rn_f64_full) ;  /* 0x0000009800947944 */ /* 0x006fea0003c00000 */
.L_x_15:
[----:B------:R-:W-:Y:S05]  /*1140*/  BSYNC.RECONVERGENT B2 ;  /* 0x0000000000027941 */ /* 0x000fea0003800200 */
.L_x_14:
[----:B-12---:R-:W0:Y:S02]  /*1150*/  F2F.F64.F32 R14, R8 ;  /* 0x00000008000e7310 */ /* 0x006e240000201800 */
[----:B0-----:R-:W-:-:S06]  /*1160*/  DADD R12, R14, R12 ;  /* 0x000000000e0c7229 */ /* 0x001fcc000000000c */
[----:B------:R0:W3:Y:S05]  /*1170*/  F2F.F32.F64 R8, R12 ;  /* 0x0000000c00087310 */ /* 0x0000ea0000301000 */
.L_x_13:
[----:B------:R-:W-:Y:S05]  /*1180*/  BSYNC.RECONVERGENT B1 ;  /* 0x0000000000017941 */ /* 0x000fea0003800200 */
.L_x_12:
[----:B0-----:R-:W0:Y:S01]  /*1190*/  LDS.64 R12, [R9+0xa8] ;  /* 0x0000a800090c7984 */ /* 0x001e220000000a00 */
[----:B------:R-:W-:Y:S03]  /*11a0*/  BSSY.RECONVERGENT B1, `(.L_x_16) ;  /* 0x0000029000017945 */ /* 0x000fe60003800200 */
[----:B------:R-:W4:Y:S01]  /*11b0*/  LDS R14, [R9+0xb0] ;  /* 0x0000b000090e7984 */ /* 0x000f220000000800 */
[----:B0-----:R-:W-:Y:S01]  /*11c0*/  FADD R13, R11, -R13 ;  /* 0x8000000d0b0d7221 */ /* 0x001fe20000000000 */
[----:B------:R-:W-:-:S03]  /*11d0*/  FADD R12, R10, -R12 ;  /* 0x8000000c0a0c7221 */ /* 0x000fc60000000000 */
[----:B------:R-:W-:Y:S01]  /*11e0*/  FMUL R13, R13, R13 ;  /* 0x0000000d0d0d7220 */ /* 0x000fe20000400000 */
[----:B----4-:R-:W-:-:S03]  /*11f0*/  FADD R14, R7, -R14 ;  /* 0x8000000e070e7221 */ /* 0x010fc60000000000 */
[----:B------:R-:W-:-:S04]  /*1200*/  FFMA R13, R12, R12, R13 ;  /* 0x0000000c0c0d7223 */ /* 0x000fc8000000000d */
[----:B------:R-:W-:-:S05]  /*1210*/  FFMA R26, R14, R14, R13 ;  /* 0x0000000e0e1a7223 */ /* 0x000fca000000000d */
[C---:B------:R-:W-:Y:S02]  /*1220*/  FSETP.GTU.AND P0, PT, R26.reuse, UR12, PT ;  /* 0x0000000c1a007c0b */ /* 0x040fe4000bf0c000 */
[----:B------:R-:W-:-:S13]  /*1230*/  FSETP.LTU.AND P1, PT, R26, RZ, PT ;  /* 0x000000ff1a00720b */ /* 0x000fda0003f29000 */
[----:B------:R-:W-:Y:S05]  /*1240*/  @P0 BRA P1, `(.L_x_17) ;  /* 0x0000000000780947 */ /* 0x000fea0000800000 */
[----:B------:R-:W0:Y:S01]  /*1250*/  LDS R9, [R2+0x34] ;  /* 0x0000340002097984 */ /* 0x000e220000000800 */
[----:B------:R-:W4:Y:S01]  /*1260*/  MUFU.RCP64H R13, R19 ;  /* 0x00000013000d7308 */ /* 0x000f220000001800 */
[----:B------:R-:W-:Y:S02]  /*1270*/  IMAD.MOV.U32 R12, RZ, RZ, 0x1 ;  /* 0x00000001ff0c7424 */ /* 0x000fe400078e00ff */
[----:B------:R-:W-:Y:S01]  /*1280*/  FADD R26, -R26, UR12 ;  /* 0x0000000c1a1a7e21 */ /* 0x000fe20008000100 */
[----:B------:R-:W-:Y:S03]  /*1290*/  BSSY.RECONVERGENT B2, `(.L_x_18) ;  /* 0x0000016000027945 */ /* 0x000fe60003800200 */
[----:B----4-:R-:W-:-:S08]  /*12a0*/  DFMA R14, -R18, R12, 1 ;  /* 0x3ff00000120e742b */ /* 0x010fd0000000010c */
[----:B------:R-:W-:-:S08]  /*12b0*/  DFMA R14, R14, R14, R14 ;  /* 0x0000000e0e0e722b */ /* 0x000fd0000000000e */
[----:B------:R-:W-:Y:S01]  /*12c0*/  DFMA R12, R12, R14, R12 ;  /* 0x0000000e0c0c722b */ /* 0x000fe2000000000c */
[----:B0-----:R-:W-:-:S04]  /*12d0*/  FMUL R9, R9, 315 ;  /* 0x439d800009097820 */ /* 0x001fc80000400000 */
[----:B------:R-:W-:-:S03]  /*12e0*/  FMUL R9, R9, R26 ;  /* 0x0000001a09097220 */ /* 0x000fc60000400000 */
[----:B------:R-:W-:Y:S01]  /*12f0*/  DFMA R26, -R18, R12, 1 ;  /* 0x3ff00000121a742b */ /* 0x000fe2000000010c */
[----:B------:R-:W0:Y:S07]  /*1300*/  F2F.F64.F32 R14, R9 ;  /* 0x00000009000e7310 */ /* 0x000e2e0000201800 */
        /* <DEDUP_REMOVED lines=13> */
[----:B-123--:R-:W-:Y:S05]  /*13e0*/  CALL.REL.NOINC `($__internal_0_$__cuda_sm20_div_rn_f64_full) ;  /* 0x0000009400e87944 */ /* 0x00efea0003c00000 */
.L_x_19:
[----:B------:R-:W-:Y:S05]  /*13f0*/  BSYNC.RECONVERGENT B2 ;  /* 0x0000000000027941 */ /* 0x000fea0003800200 */
.L_x_18:
[----:B-123--:R-:W0:Y:S02]  /*1400*/  F2F.F64.F32 R8, R8 ;  /* 0x0000000800087310 */ /* 0x00ee240000201800 */
[----:B0-----:R-:W-:-:S06]  /*1410*/  DADD R12, R8, R12 ;  /* 0x00000000080c7229 */ /* 0x001fcc000000000c */
[----:B------:R0:W4:Y:S05]  /*1420*/  F2F.F32.F64 R8, R12 ;  /* 0x0000000c00087310 */ /* 0x00012a0000301000 */
.L_x_17:
[----:B------:R-:W-:Y:S05]  /*1430*/  BSYNC.RECONVERGENT B1 ;  /* 0x0000000000017941 */ /* 0x000fea0003800200 */
.L_x_16:
[----:B------:R-:W-:Y:S05]  /*1440*/  @P2 BRA `(.L_x_20) ;  /* 0xfffffff400482947 */ /* 0x000fea000383ffff */
[----:B------:R-:W-:-:S07]  /*1450*/  MOV R9, UR6 ;  /* 0x0000000600097c02 */ /* 0x000fce0008000f00 */
.L_x_3:
[----:B------:R-:W-:-:S13]  /*1460*/  ISETP.NE.AND P0, PT, RZ, UR23, PT ;  /* 0x00000017ff007c0c */ /* 0x000fda000bf05270 */
[----:B------:R-:W-:Y:S05]  /*1470*/  @!P0 BRA `(.L_x_21) ;  /* 0x0000005400608947 */ /* 0x000fea0003800000 */
[----:B------:R-:W-:Y:S01]  /*1480*/  IMAD R9, R9, 0x38, R4 ;  /* 0x0000003809097824 */ /* 0x000fe200078e0204 */
[----:B------:R-:W-:Y:S04]  /*1490*/  BSSY.RECONVERGENT B1, `(.L_x_22) ;  /* 0x0000029000017945 */ /* 0x000fe80003800200 */
[----:B0-----:R-:W2:Y:S02]  /*14a0*/  LDS.128 R12, [R9] ;  /* 0x00000000090c7984 */ /* 0x001ea40000000c00 */
        /* <DEDUP_REMOVED lines=8> */
[----:B------:R-:W-:Y:S05]  /*1530*/  @P0 BRA P1, `(.L_x_23) ;  /* 0x0000000000780947 */ /* 0x000fea0000800000 */
        /* <DEDUP_REMOVED lines=25> */
[----:B---34-:R-:W-:Y:S05]  /*16d0*/  CALL.REL.NOINC `($__internal_0_$__cuda_sm20_div_rn_f64_full) ;  /* 0x00000094002c7944 */ /* 0x018fea0003c00000 */
.L_x_25:
[----:B------:R-:W-:Y:S05]  /*16e0*/  BSYNC.RECONVERGENT B2 ;  /* 0x0000000000027941 */ /* 0x000fea0003800200 */
.L_x_24:
[----:B---34-:R-:W0:Y:S02]  /*16f0*/  F2F.F64.F32 R14, R8 ;  /* 0x00000008000e7310 */ /* 0x018e240000201800 */
[----:B0-----:R-:W-:-:S06]  /*1700*/  DADD R12, R14, R12 ;  /* 0x000000000e0c7229 */ /* 0x001fcc000000000c */
[----:B------:R0:W1:Y:S05]  /*1710*/  F2F.F32.F64 R8, R12 ;  /* 0x0000000c00087310 */ /* 0x00006a0000301000 */
.L_x_23:
[----:B------:R-:W-:Y:S05]  /*1720*/  BSYNC.RECONVERGENT B1 ;  /* 0x0000000000017941 */ /* 0x000fea0003800200 */
.L_x_22:
[----:B------:R-:W-:-:S09]  /*1730*/  UISETP.NE.AND UP0, UPT, UR23, 0x1, UPT ;  /* 0x000000011700788c */ /* 0x000fd2000bf05270 */
[----:B------:R-:W-:Y:S05]  /*1740*/  BRA.U !UP0, `(.L_x_21) ;  /* 0x0000005108ac7547 */ /* 0x000fea000b800000 */
[----:B0-----:R-:W0:Y:S01]  /*1750*/  LDS.64 R12, [R9+0x38] ;  /* 0x00003800090c7984 */ /* 0x001e220000000a00 */
[----:B------:R-:W-:Y:S03]  /*1760*/  BSSY.RECONVERGENT B1, `(.L_x_26) ;  /* 0x0000029000017945 */ /* 0x000fe60003800200 */
[----:B------:R-:W2:Y:S01]  /*1770*/  LDS R14, [R9+0x40] ;  /* 0x00004000090e7984 */ /* 0x000ea20000000800 */
[----:B0-----:R-:W-:Y:S01]  /*1780*/  FADD R13, R11, -R13 ;  /* 0x8000000d0b0d7221 */ /* 0x001fe20000000000 */
[----:B------:R-:W-:-:S03]  /*1790*/  FADD R12, R10, -R12 ;  /* 0x8000000c0a0c7221 */ /* 0x000fc60000000000 */
[----:B------:R-:W-:Y:S01]  /*17a0*/  FMUL R13, R13, R13 ;  /* 0x0000000d0d0d7220 */ /* 0x000fe20000400000 */
[----:B--2---:R-:W-:-:S03]  /*17b0*/  FADD R14, R7, -R14 ;  /* 0x8000000e070e7221 */ /* 0x004fc60000000000 */
        /* <DEDUP_REMOVED lines=30> */
[----:B-1-34-:R-:W-:Y:S05]  /*19a0*/  CALL.REL.NOINC `($__internal_0_$__cuda_sm20_div_rn_f64_full) ;  /* 0x0000009000787944 */ /* 0x01afea0003c00000 */
.L_x_29:
[----:B------:R-:W-:Y:S05]  /*19b0*/  BSYNC.RECONVERGENT B2 ;  /* 0x0000000000027941 */ /* 0x000fea0003800200 */
.L_x_28:
[----:B-1-34-:R-:W0:Y:S02]  /*19c0*/  F2F.F64.F32 R14, R8 ;  /* 0x00000008000e7310 */ /* 0x01ae240000201800 */
[----:B0-----:R-:W-:-:S06]  /*19d0*/  DADD R12, R14, R12 ;  /* 0x000000000e0c7229 */ /* 0x001fcc000000000c */
[----:B------:R0:W2:Y:S05]  /*19e0*/  F2F.F32.F64 R8, R12 ;  /* 0x0000000c00087310 */ /* 0x0000aa0000301000 */
.L_x_27:
[----:B------:R-:W-:Y:S05]  /*19f0*/  BSYNC.RECONVERGENT B1 ;  /* 0x0000000000017941 */ /* 0x000fea0003800200 */
.L_x_26:
[----:B------:R-:W-:-:S09]  /*1a00*/  UISETP.NE.AND UP0, UPT, UR23, 0x2, UPT ;  /* 0x000000021700788c */ /* 0x000fd2000bf05270 */
[----:B------:R-:W-:Y:S05]  /*1a10*/  BRA.U !UP0, `(.L_x_21) ;  /* 0x0000004d08f87547 */ /* 0x000fea000b800000 */
        /* <DEDUP_REMOVED lines=12> */
[----:B------:R-:W5:Y:S01]  /*1ae0*/  MUFU.RCP64H R11, R19 ;  /* 0x00000013000b7308 */ /* 0x000f620000001800 */
[----:B------:R-:W-:Y:S02]  /*1af0*/  IMAD.MOV.U32 R10, RZ, RZ, 0x1 ;  /* 0x00000001ff0a7424 */ /* 0x000fe400078e00ff */
[----:B------:R-:W-:Y:S01]  /*1b00*/  FADD R14, -R14, UR12 ;  /* 0x0000000c0e0e7e21 */ /* 0x000fe20008000100 */
[----:B------:R-:W-:Y:S03]  /*1b10*/  BSSY.RECONVERGENT B2, `(.L_x_32) ;  /* 0x0000016000027945 */ /* 0x000fe60003800200 */
[----:B-----5:R-:W-:-:S08]  /*1b20*/  DFMA R12, -R18, R10, 1 ;  /* 0x3ff00000120c742b */ /* 0x020fd0000000010a */
[----:B------:R-:W-:-:S08]  /*1b30*/  DFMA R12, R12, R12, R12 ;  /* 0x0000000c0c0c722b */ /* 0x000fd0000000000c */
[----:B------:R-:W-:Y:S01]  /*1b40*/  DFMA R12, R10, R12, R10 ;  /* 0x0000000c0a0c722b */ /* 0x000fe2000000000a */
[----:B0-----:R-:W-:-:S07]  /*1b50*/  FMUL R7, R7, 315 ;  /* 0x439d800007077820 */ /* 0x001fce0000400000 */
[----:B------:R-:W-:Y:S01]  /*1b60*/  DFMA R10, -R18, R12, 1 ;  /* 0x3ff00000120a742b */ /* 0x000fe2000000010c */
[----:B------:R-:W-:-:S06]  /*1b70*/  FMUL R14, R7, R14 ;  /* 0x0000000e070e7220 */ /* 0x000fcc0000400000 */
[----:B------:R-:W0:Y:S01]  /*1b80*/  F2F.F64.F32 R14, R14 ;  /* 0x0000000e000e7310 */ /* 0x000e220000201800 */
        /* <DEDUP_REMOVED lines=13> */
[----:B-1234-:R-:W-:Y:S05]  /*1c60*/  CALL.REL.NOINC `($__internal_0_$__cuda_sm20_div_rn_f64_full) ;  /* 0x0000008c00c87944 */ /* 0x01efea0003c00000 */
.L_x_33:
[----:B------:R-:W-:Y:S05]  /*1c70*/  BSYNC.RECONVERGENT B2 ;  /* 0x0000000000027941 */ /* 0x000fea0003800200 */
.L_x_32:
[----:B-1234-:R-:W0:Y:S02]  /*1c80*/  F2F.F64.F32 R8, R8 ;  /* 0x0000000800087310 */ /* 0x01ee240000201800 */
[----:B0-----:R-:W-:-:S06]  /*1c90*/  DADD R12, R8, R12 ;  /* 0x00000000080c7229 */ /* 0x001fcc000000000c */
[----:B------:R0:W1:Y:S05]  /*1ca0*/  F2F.F32.F64 R8, R12 ;  /* 0x0000000c00087310 */ /* 0x00006a0000301000 */
.L_x_31:
[----:B------:R-:W-:Y:S05]  /*1cb0*/  BSYNC.RECONVERGENT B1 ;  /* 0x0000000000017941 */ /* 0x000fea0003800200 */
.L_x_30:
[----:B------:R-:W-:Y:S05]  /*1cc0*/  BRA `(.L_x_21) ;  /* 0x0000004c004c7947 */ /* 0x000fea0003800000 */
.L_x_2:
[----:B------:R-:W-:Y:S01]  /*1cd0*/  UISETP.GE.U32.AND UP0, UPT, UR22, 0x4, UPT ;  /* 0x000000041600788c */ /* 0x000fe2000bf06070 */
[----:B------:R-:W-:-:S08]  /*1ce0*/  CS2R R8, SRZ ;  /* 0x0000000000087805 */ /* 0x000fd0000001ff00 */
[----:B------:R-:W-:Y:S05]  /*1cf0*/  BRA.U !UP0, `(.L_x_34) ;  /* 0x0000001108147547 */ /* 0x000fea000b800000 */
[----:B------:R-:W-:Y:S02]  /*1d00*/  IMAD.MOV.U32 R8, RZ, RZ, RZ ;  /* 0x000000ffff087224 */ /* 0x000fe400078e00ff */
[----:B0-----:R-:W-:-:S07]  /*1d10*/  IMAD.MOV.U32 R24, RZ, RZ, RZ ;  /* 0x000000ffff187224 */ /* 0x001fce00078e00ff */
.L_x_55:
        /* <DEDUP_REMOVED lines=15> */
[----:B------:R-:W1:Y:S01]  /*1e10*/  LDC R25, c[0x0][0x38c] ;  /* 0x0000e300ff197b82 */ /* 0x000e620000000800 */
[----:B------:R-:W-:Y:S01]  /*1e20*/  FADD R15, -R13, UR12 ;  /* 0x0000000c0d0f7e21 */ /* 0x000fe20008000100 */
[----:B------:R-:W-:Y:S01]  /*1e30*/  BSSY.RECONVERGENT B0, `(.L_x_37) ;  /* 0x000000b000007945 */ /* 0x000fe20003800200 */
[----:B------:R-:W-:Y:S02]  /*1e40*/  ISETP.NE.AND P3, PT, R3, 0x7ff00000, PT ;  /* 0x7ff000000300780c */ /* 0x000fe40003f65270 */
[----:B-1----:R-:W-:Y:S01]  /*1e50*/  FSETP.NEU.AND P2, PT, R25, 1, PT ;  /* 0x3f8000001900780b */ /* 0x002fe20003f4d000 */
[----:B0-----:R-:W-:Y:S01]  /*1e60*/  FMUL R14, R12, 315 ;  /* 0x439d80000c0e7820 */ /* 0x001fe20000400000 */
[----:B------:R-:W-:-:S03]  /*1e70*/  DADD R12, -RZ, |UR16| ;  /* 0x40000010ff0c7e29 */ /* 0x000fc60008000100 */
[----:B------:R-:W-:Y:S01]  /*1e80*/  FMUL R26, R14, R15 ;  /* 0x0000000f0e1a7220 */ /* 0x000fe20000400000 */
[----:B------:R-:W-:-:S05]  /*1e90*/  IMAD.MOV.U32 R14, RZ, RZ, 0x40220000 ;  /* 0x40220000ff0e7424 */ /* 0x000fca00078e00ff */
[----:B------:R-:W0:Y:S01]  /*1ea0*/  F2F.F64.F32 R26, R26 ;  /* 0x0000001a001a7310 */ /* 0x000e220000201800 */
[----:B------:R-:W-:Y:S01]  /*1eb0*/  IMAD.MOV.U32 R15, RZ, RZ, R12 ;  /* 0x000000ffff0f7224 */ /* 0x000fe200078e000c */
[----:B------:R-:W-:-:S07]  /*1ec0*/  MOV R12, 0x1ee0 ;  /* 0x00001ee0000c7802 */ /* 0x000fce0000000f00 */
[----:B0-----:R-:W-:Y:S05]  /*1ed0*/  CALL.REL.NOINC `($_Z3runP10Particle_sff$__internal_accurate_pow) ;  /* 0x0000009c008c7944 */ /* 0x001fea0003c00000 */
[----:B------:R-:W-:Y:S05]  /*1ee0*/  BSYNC.RECONVERGENT B0 ;  /* 0x0000000000007941 */ /* 0x000fea0003800200 */
.L_x_37:
[----:B------:R-:W-:Y:S01]  /*1ef0*/  MOV R12, R14 ;  /* 0x0000000e000c7202 */ /* 0x000fe20000000f00 */
[----:B------:R-:W-:Y:S01]  /*1f00*/  UMOV UR30, 0x54442d18 ;  /* 0x54442d18001e7882 */ /* 0x000fe20000000000 */
[----:B------:R-:W-:Y:S01]  /*1f10*/  PLOP3.LUT P0, PT, PT, PT, UP1, 0x40, 0x4 ;  /* 0x000000000004781c */ /* 0x000fe20003f0e818 */
[----:B------:R-:W-:Y:S01]  /*1f20*/  UMOV UR31, 0x406921fb ;  /* 0x406921fb001f7882 */ /* 0x000fe20000000000 */
[----:B------:R-:W-:Y:S01]  /*1f30*/  PLOP3.LUT P1, PT, PT, PT, UP1, 0x40, 0x4 ;  /* 0x000000000004781c */ /* 0x000fe20003f2e818 */
[----:B------:R-:W-:Y:S01]  /*1f40*/  BSSY.RECONVERGENT B2, `(.L_x_38) ;  /* 0x000001b000027945 */ /* 0x000fe20003800200 */
[----:B------:R-:W-:-:S10]  /*1f50*/  DADD R28, -RZ, -R12 ;  /* 0x00000000ff1c7229 */ /* 0x000fd4000000090c */
[----:B------:R-:W-:Y:S02]  /*1f60*/  FSEL R15, R28, R14, P0 ;  /* 0x0000000e1c0f7208 */ /* 0x000fe40000000000 */
[----:B------:R-:W-:Y:S02]  /*1f70*/  FSEL R13, R29, R13, P1 ;  /* 0x0000000d1d0d7208 */ /* 0x000fe40000800000 */
[----:B------:R-:W-:Y:S02]  /*1f80*/  FSEL R12, R15, R22, P3 ;  /* 0x000000160f0c7208 */ /* 0x000fe40001800000 */
[----:B------:R-:W-:Y:S02]  /*1f90*/  FSEL R13, R13, R23, P3 ;  /* 0x000000170d0d7208 */ /* 0x000fe40001800000 */
[----:B------:R-:W-:-:S04]  /*1fa0*/  FSETP.GEU.AND P1, PT, |R27|, 6.5827683646048100446e-37, PT ;  /* 0x036000001b00780b */ /* 0x000fc80003f2e200 */
[----:B------:R-:W-:-:S10]  /*1fb0*/  DMUL R12, R12, UR30 ;  /* 0x0000001e0c0c7c28 */ /* 0x000fd40008000000 */
[----:B------:R-:W-:Y:S02]  /*1fc0*/  FSEL R35, R13, 3.6426990032196044922, P2 ;  /* 0x406921fb0d237808 */ /* 0x000fe40001000000 */
[----:B------:R-:W-:Y:S01]  /*1fd0*/  FSEL R34, R12, 3.37028055040000000000e+12, P2 ;  /* 0x54442d180c227808 */ /* 0x000fe20001000000 */
[----:B------:R-:W-:Y:S01]  /*1fe0*/  IMAD.MOV.U32 R12, RZ, RZ, 0x1 ;  /* 0x00000001ff0c7424 */ /* 0x000fe200078e00ff */
[----:B------:R-:W0:Y:S05]  /*1ff0*/  MUFU.RCP64H R13, R35 ;  /* 0x00000023000d7308 */ /* 0x000e2a0000001800 */
[----:B0-----:R-:W-:-:S08]  /*2000*/  DFMA R14, -R34, R12, 1 ;  /* 0x3ff00000220e742b */ /* 0x001fd0000000010c */
[----:B------:R-:W-:-:S08]  /*2010*/  DFMA R14, R14, R14, R14 ;  /* 0x0000000e0e0e722b */ /* 0x000fd0000000000e */
[----:B------:R-:W-:-:S08]  /*2020*/  DFMA R14, R12, R14, R12 ;  /* 0x0000000e0c0e722b */ /* 0x000fd0000000000c */
[----:B------:R-:W-:-:S08]  /*2030*/  DFMA R12, -R34, R14, 1 ;  /* 0x3ff00000220c742b */ /* 0x000fd0000000010e */
[----:B------:R-:W-:-:S08]  /*2040*/  DFMA R12, R14, R12, R14 ;  /* 0x0000000c0e0c722b */ /* 0x000fd0000000000e */
[----:B------:R-:W-:-:S08]  /*2050*/  DMUL R14, R26, R12 ;  /* 0x0000000c1a0e7228 */ /* 0x000fd00000000000 */
[----:B------:R-:W-:-:S08]  /*2060*/  DFMA R28, -R34, R14, R26 ;  /* 0x0000000e221c722b */ /* 0x000fd0000000011a */
[----:B------:R-:W-:-:S10]  /*2070*/  DFMA R12, R12, R28, R14 ;  /* 0x0000001c0c0c722b */ /* 0x000fd4000000000e */
[----:B------:R-:W-:-:S05]  /*2080*/  FFMA R14, RZ, R35, R13 ;  /* 0x00000023ff0e7223 */ /* 0x000fca000000000d */
[----:B------:R-:W-:-:S13]  /*2090*/  FSETP.GT.AND P0, PT, |R14|, 1.469367938527859385e-39, PT ;  /* 0x001000000e00780b */ /* 0x000fda0003f04200 */
[----:B------:R-:W-:Y:S05]  /*20a0*/  @P0 BRA P1, `(.L_x_39) ;  /* 0x0000000000100947 */ /* 0x000fea0000800000 */
[----:B------:R-:W-:Y:S01]  /*20b0*/  IMAD.MOV.U32 R43, RZ, RZ, R26 ;  /* 0x000000ffff2b7224 */ /* 0x000fe200078e001a */
[----:B------:R-:W-:Y:S02]  /*20c0*/  MOV R42, R27 ;  /* 0x0000001b002a7202 */ /* 0x000fe40000000f00 */
[----:B------:R-:W-:-:S07]  /*20d0*/  MOV R14, 0x20f0 ;  /* 0x000020f0000e7802 */ /* 0x000fce0000000f00 */
[----:B------:R-:W-:Y:S05]  /*20e0*/  CALL.REL.NOINC `($__internal_0_$__cuda_sm20_div_rn_f64_full) ;  /* 0x0000008800a87944 */ /* 0x000fea0003c00000 */
.L_x_39:
[----:B------:R-:W-:Y:S05]  /*20f0*/  BSYNC.RECONVERGENT B2 ;  /* 0x0000000000027941 */ /* 0x000fea0003800200 */
.L_x_38:
[----:B------:R-:W0:Y:S02]  /*2100*/  F2F.F64.F32 R14, R8 ;  /* 0x00000008000e7310 */ /* 0x000e240000201800 */
[----:B0-----:R-:W-:-:S06]  /*2110*/  DADD R12, R14, R12 ;  /* 0x000000000e0c7229 */ /* 0x001fcc000000000c */
[----:B------:R0:W1:Y:S05]  /*2120*/  F2F.F32.F64 R8, R12 ;  /* 0x0000000c00087310 */ /* 0x00006a0000301000 */
.L_x_36:
[----:B------:R-:W-:Y:S05]  /*2130*/  BSYNC.RECONVERGENT B1 ;  /* 0x0000000000017941 */ /* 0x000fea0003800200 */
.L_x_35:
        /* <DEDUP_REMOVED lines=13> */
[----:B------:R-:W2:Y:S01]  /*2210*/  LDC R25, c[0x0][0x38c] ;  /* 0x0000e300ff197b82 */ /* 0x000ea20000000800 */
[----:B------:R-:W-:Y:S01]  /*2220*/  FADD R15, -R13, UR12 ;  /* 0x0000000c0d0f7e21 */ /* 0x000fe20008000100 */
[----:B------:R-:W-:Y:S01]  /*2230*/  BSSY.RECONVERGENT B0, `(.L_x_42) ;  /* 0x000000b000007945 */ /* 0x000fe20003800200 */
[----:B------:R-:W-:Y:S02]  /*2240*/  ISETP.NE.AND P3, PT, R3, 0x7ff00000, PT ;  /* 0x7ff000000300780c */ /* 0x000fe40003f65270 */
[----:B--2---:R-:W-:Y:S01]  /*2250*/  FSETP.NEU.AND P2, PT, R25, 1, PT ;  /* 0x3f8000001900780b */ /* 0x004fe20003f4d000 */
[----:B0-----:R-:W-:Y:S01]  /*2260*/  FMUL R14, R12, 315 ;  /* 0x439d80000c0e7820 */ /* 0x001fe20000400000 */
[----:B------:R-:W-:-:S03]  /*2270*/  DADD R12, -RZ, |UR16| ;  /* 0x40000010ff0c7e29 */ /* 0x000fc60008000100 */
[----:B------:R-:W-:Y:S01]  /*2280*/  FMUL R26, R14, R15 ;  /* 0x0000000f0e1a7220 */ /* 0x000fe20000400000 */
[----:B------:R-:W-:-:S05]  /*2290*/  IMAD.MOV.U32 R14, RZ, RZ, 0x40220000 ;  /* 0x40220000ff0e7424 */ /* 0x000fca00078e00ff */
[----:B------:R-:W0:Y:S01]  /*22a0*/  F2F.F64.F32 R26, R26 ;  /* 0x0000001a001a7310 */ /* 0x000e220000201800 */
[----:B------:R-:W-:Y:S01]  /*22b0*/  IMAD.MOV.U32 R15, RZ, RZ, R12 ;  /* 0x000000ffff0f7224 */ /* 0x000fe200078e000c */
[----:B------:R-:W-:-:S07]  /*22c0*/  MOV R12, 0x22e0 ;  /* 0x000022e0000c7802 */ /* 0x000fce0000000f00 */
[----:B01----:R-:W-:Y:S05]  /*22d0*/  CALL.REL.NOINC `($_Z3runP10Particle_sff$__internal_accurate_pow) ;  /* 0x00000098008c7944 */ /* 0x003fea0003c00000 */
[----:B------:R-:W-:Y:S05]  /*22e0*/  BSYNC.RECONVERGENT B0 ;  /* 0x0000000000007941 */ /* 0x000fea0003800200 */
.L_x_42:
        /* <DEDUP_REMOVED lines=32> */
.L_x_44:
[----:B------:R-:W-:Y:S05]  /*24f0*/  BSYNC.RECONVERGENT B2 ;  /* 0x0000000000027941 */ /* 0x000fea0003800200 */
.L_x_43:
[----:B------:R-:W0:Y:S02]  /*2500*/  F2F.F64.F32 R14, R8 ;  /* 0x00000008000e7310 */ /* 0x000e240000201800 */
[----:B0-----:R-:W-:-:S06]  /*2510*/  DADD R12, R14, R12 ;  /* 0x000000000e0c7229 */ /* 0x001fcc000000000c */
[----:B------:R0:W2:Y:S05]  /*2520*/  F2F.F32.F64 R8, R12 ;  /* 0x0000000c00087310 */ /* 0x0000aa0000301000 */
.L_x_41:
[----:B------:R-:W-:Y:S05]  /*2530*/  BSYNC.RECONVERGENT B1 ;  /* 0x0000000000017941 */ /* 0x000fea0003800200 */
.L_x_40:
        /* <DEDUP_REMOVED lines=12> */
[----:B------:R-:W3:Y:S01]  /*2600*/  LDC R25, c[0x0][0x38c] ;  /* 0x0000e300ff197b82 */ /* 0x000ee20000000800 */
[----:B------:R-:W-:Y:S01]  /*2610*/  FADD R15, -R13, UR12 ;  /* 0x0000000c0d0f7e21 */ /* 0x000fe20008000100 */
[----:B------:R-:W-:Y:S01]  /*2620*/  BSSY.RECONVERGENT B0, `(.L_x_47) ;  /* 0x000000b000007945 */ /* 0x000fe20003800200 */
[----:B------:R-:W-:Y:S02]  /*2630*/  ISETP.NE.AND P3, PT, R3, 0x7ff00000, PT ;  /* 0x7ff000000300780c */ /* 0x000fe40003f65270 */
[----:B---3--:R-:W-:Y:S01]  /*2640*/  FSETP.NEU.AND P2, PT, R25, 1, PT ;  /* 0x3f8000001900780b */ /* 0x008fe20003f4d000 */
[----:B0-----:R-:W-:Y:S01]  /*2650*/  FMUL R14, R12, 315 ;  /* 0x439d80000c0e7820 */ /* 0x001fe20000400000 */
[----:B------:R-:W-:-:S03]  /*2660*/  DADD R12, -RZ, |UR16| ;  /* 0x40000010ff0c7e29 */ /* 0x000fc60008000100 */
[----:B------:R-:W-:Y:S01]  /*2670*/  FMUL R26, R14, R15 ;  /* 0x0000000f0e1a7220 */ /* 0x000fe20000400000 */
[----:B------:R-:W-:-:S05]  /*2680*/  IMAD.MOV.U32 R14, RZ, RZ, 0x40220000 ;  /* 0x40220000ff0e7424 */ /* 0x000fca00078e00ff */
[----:B------:R-:W0:Y:S01]  /*2690*/  F2F.F64.F32 R26, R26 ;  /* 0x0000001a001a7310 */ /* 0x000e220000201800 */
[----:B------:R-:W-:Y:S01]  /*26a0*/  IMAD.MOV.U32 R15, RZ, RZ, R12 ;  /* 0x000000ffff0f7224 */ /* 0x000fe200078e000c */
[----:B------:R-:W-:-:S07]  /*26b0*/  MOV R12, 0x26d0 ;  /* 0x000026d0000c7802 */ /* 0x000fce0000000f00 */
[----:B012---:R-:W-:Y:S05]  /*26c0*/  CALL.REL.NOINC `($_Z3runP10Particle_sff$__internal_accurate_pow) ;  /* 0x0000009400907944 */ /* 0x007fea0003c00000 */
[----:B------:R-:W-:Y:S05]  /*26d0*/  BSYNC.RECONVERGENT B0 ;  /* 0x0000000000007941 */ /* 0x000fea0003800200 */
.L_x_47:
        /* <DEDUP_REMOVED lines=32> */
.L_x_49:
[----:B------:R-:W-:Y:S05]  /*28e0*/  BSYNC.RECONVERGENT B2 ;  /* 0x0000000000027941 */ /* 0x000fea0003800200 */
.L_x_48:
[----:B------:R-:W0:Y:S02]  /*28f0*/  F2F.F64.F32 R14, R8 ;  /* 0x00000008000e7310 */ /* 0x000e240000201800 */
[----:B0-----:R-:W-:-:S06]  /*2900*/  DADD R12, R14, R12 ;  /* 0x000000000e0c7229 */ /* 0x001fcc000000000c */
[----:B------:R0:W3:Y:S05]  /*2910*/  F2F.F32.F64 R8, R12 ;  /* 0x0000000c00087310 */ /* 0x0000ea0000301000 */
.L_x_46:
[----:B------:R-:W-:Y:S05]  /*2920*/  BSYNC.RECONVERGENT B1 ;  /* 0x0000000000017941 */ /* 0x000fea0003800200 */
.L_x_45:
        /* <DEDUP_REMOVED lines=13> */
[----:B------:R-:W4:Y:S01]  /*2a00*/  LDC R15, c[0x0][0x38c] ;  /* 0x0000e300ff0f7b82 */ /* 0x000f220000000800 */
[----:B------:R-:W-:Y:S01]  /*2a10*/  FADD R14, -R13, UR12 ;  /* 0x0000000c0d0e7e21 */ /* 0x000fe20008000100 */
[----:B------:R-:W-:Y:S01]  /*2a20*/  DADD R12, -RZ, |UR16| ;  /* 0x40000010ff0c7e29 */ /* 0x000fe20008000100 */
[----:B------:R-:W-:Y:S01]  /*2a30*/  BSSY.RECONVERGENT B0, `(.L_x_52) ;  /* 0x000000a000007945 */ /* 0x000fe20003800200 */
[----:B------:R-:W-:Y:S02]  /*2a40*/  ISETP.NE.AND P3, PT, R3, 0x7ff00000, PT ;  /* 0x7ff000000300780c */ /* 0x000fe40003f65270 */
[----:B----4-:R-:W-:-:S06]  /*2a50*/  FSETP.NEU.AND P2, PT, R15, 1, PT ;  /* 0x3f8000000f00780b */ /* 0x010fcc0003f4d000 */
[----:B------:R-:W-:Y:S01]  /*2a60*/  IMAD.MOV.U32 R15, RZ, RZ, R12 ;  /* 0x000000ffff0f7224 */ /* 0x000fe200078e000c */
[----:B------:R-:W-:Y:S01]  /*2a70*/  MOV R12, 0x2ad0 ;  /* 0x00002ad0000c7802 */ /* 0x000fe20000000f00 */
[----:B0-----:R-:W-:-:S04]  /*2a80*/  FMUL R9, R9, 315 ;  /* 0x439d800009097820 */ /* 0x001fc80000400000 */
[----:B------:R-:W-:Y:S01]  /*2a90*/  FMUL R9, R9, R14 ;  /* 0x0000000e09097220 */ /* 0x000fe20000400000 */
[----:B------:R-:W-:-:S03]  /*2aa0*/  IMAD.MOV.U32 R14, RZ, RZ, 0x40220000 ;  /* 0x40220000ff0e7424 */ /* 0x000fc600078e00ff */
[----:B------:R0:W4:Y:S04]  /*2ab0*/  F2F.F64.F32 R26, R9 ;  /* 0x00000009001a7310 */ /* 0x0001280000201800 */
[----:B01234-:R-:W-:Y:S05]  /*2ac0*/  CALL.REL.NOINC `($_Z3runP10Particle_sff$__internal_accurate_pow) ;  /* 0x0000009000907944 */ /* 0x01ffea0003c00000 */
[----:B------:R-:W-:Y:S05]  /*2ad0*/  BSYNC.RECONVERGENT B0 ;  /* 0x0000000000007941 */ /* 0x000fea0003800200 */
.L_x_52:
        /* <DEDUP_REMOVED lines=28> */
[----:B------:R-:W-:Y:S01]  /*2ca0*/  MOV R43, R26 ;  /* 0x0000001a002b7202 */ /* 0x000fe20000000f00 */
[----:B------:R-:W-:Y:S01]  /*2cb0*/  IMAD.MOV.U32 R42, RZ, RZ, R27 ;  /* 0x000000ffff2a7224 */ /* 0x000fe200078e001b */
[----:B------:R-:W-:-:S07]  /*2cc0*/  MOV R14, 0x2ce0 ;  /* 0x00002ce0000e7802 */ /* 0x000fce0000000f00 */
[----:B------:R-:W-:Y:S05]  /*2cd0*/  CALL.REL.NOINC `($__internal_0_$__cuda_sm20_div_rn_f64_full) ;  /* 0x0000007c00ac7944 */ /* 0x000fea0003c00000 */
.L_x_54:
[----:B------:R-:W-:Y:S05]  /*2ce0*/  BSYNC.RECONVERGENT B2 ;  /* 0x0000000000027941 */ /* 0x000fea0003800200 */
.L_x_53:
[----:B------:R-:W0:Y:S02]  /*2cf0*/  F2F.F64.F32 R8, R8 ;  /* 0x0000000800087310 */ /* 0x000e240000201800 */
[----:B0-----:R-:W-:-:S06]  /*2d00*/  DADD R12, R8, R12 ;  /* 0x00000000080c7229 */ /* 0x001fcc000000000c */
[----:B------:R0:W4:Y:S05]  /*2d10*/  F2F.F32.F64 R8, R12 ;  /* 0x0000000c00087310 */ /* 0x00012a0000301000 */
.L_x_51:
[----:B------:R-:W-:Y:S05]  /*2d20*/  BSYNC.RECONVERGENT B1 ;  /* 0x0000000000017941 */ /* 0x000fea0003800200 */
.L_x_50:
[----:B------:R-:W-:Y:S05]  /*2d30*/  @P4 BRA `(.L_x_55) ;  /* 0xffffffec00f84947 */ /* 0x000fea000383ffff */
[----:B------:R-:W-:-:S07]  /*2d40*/  MOV R9, UR6 ;  /* 0x0000000600097c02 */ /* 0x000fce0008000f00 */
.L_x_34:
[----:B------:R-:W-:Y:S01]  /*2d50*/  ISETP.NE.AND P0, PT, RZ, UR23, PT ;  /* 0x00000017ff007c0c */ /* 0x000fe2000bf05270 */
[----:B------:R-:W-:-:S12]  /*2d60*/  BSSY.RECONVERGENT B1, `(.L_x_56) ;  /* 0x00000c3000017945 */ /* 0x000fd80003800200 */
        /* <DEDUP_REMOVED lines=22> */
[----:B------:R-:W-:-:S05]  /*2ed0*/  MOV R14, 0x40220000 ;  /* 0x40220000000e7802 */ /* 0x000fca0000000f00 */
[----:B------:R-:W0:Y:S01]  /*2ee0*/  F2F.F64.F32 R26, R26 ;  /* 0x0000001a001a7310 */ /* 0x000e220000201800 */
[----:B------:R-:W-:Y:S01]  /*2ef0*/  IMAD.MOV.U32 R15, RZ, RZ, R12 ;  /* 0x000000ffff0f7224 */ /* 0x000fe200078e000c */
[----:B------:R-:W-:-:S07]  /*2f00*/  MOV R12, 0x2f20 ;  /* 0x00002f20000c7802 */ /* 0x000fce0000000f00 */
[----:B0--34-:R-:W-:Y:S05]  /*2f10*/  CALL.REL.NOINC `($_Z3runP10Particle_sff$__internal_accurate_pow) ;  /* 0x0000008c007c7944 */ /* 0x019fea0003c00000 */
[----:B------:R-:W-:Y:S05]  /*2f20*/  BSYNC.RECONVERGENT B0 ;  /* 0x0000000000007941 */ /* 0x000fea0003800200 */
.L_x_60:
[----:B------:R-:W-:Y:S01]  /*2f30*/  IMAD.MOV.U32 R12, RZ, RZ, R14 ;  /* 0x000000ffff0c7224 */ /* 0x000fe200078e000e */
[----:B------:R-:W-:Y:S01]  /*2f40*/  PLOP3.LUT P0, PT, PT, PT, UP1, 0x40, 0x4 ;  /* 0x000000000004781c */ /* 0x000fe20003f0e818 */
[----:B------:R-:W-:Y:S01]  /*2f50*/  UMOV UR30, 0x54442d18 ;  /* 0x54442d18001e7882 */ /* 0x000fe20000000000 */
[----:B------:R-:W-:Y:S01]  /*2f60*/  PLOP3.LUT P1, PT, PT, PT, UP1, 0x40, 0x4 ;  /* 0x000000000004781c */ /* 0x000fe20003f2e818 */
[----:B------:R-:W-:Y:S01]  /*2f70*/  UMOV UR31, 0x406921fb ;  /* 0x406921fb001f7882 */ /* 0x000fe20000000000 */
        /* <DEDUP_REMOVED lines=9> */
[----:B------:R-:W-:Y:S02]  /*3010*/  FSEL R34, R12, 3.37028055040000000000e+12, P3 ;  /* 0x54442d180c227808 */ /* 0x000fe40001800000 */
[----:B------:R-:W0:Y:S01]  /*3020*/  MUFU.RCP64H R13, R35 ;  /* 0x00000023000d7308 */ /* 0x000e220000001800 */
[----:B------:R-:W-:-:S06]  /*3030*/  MOV R12, 0x1 ;  /* 0x00000001000c7802 */ /* 0x000fcc0000000f00 */
        /* <DEDUP_REMOVED lines=15> */
.L_x_62:
[----:B------:R-:W-:Y:S05]  /*3130*/  BSYNC.RECONVERGENT B3 ;  /* 0x0000000000037941 */ /* 0x000fea0003800200 */
.L_x_61:
[----:B------:R-:W0:Y:S02]  /*3140*/  F2F.F64.F32 R14, R8 ;  /* 0x00000008000e7310 */ /* 0x000e240000201800 */
[----:B0-----:R-:W-:-:S06]  /*3150*/  DADD R12, R14, R12 ;  /* 0x000000000e0c7229 */ /* 0x001fcc000000000c */
[----:B------:R0:W1:Y:S05]  /*3160*/  F2F.F32.F64 R8, R12 ;  /* 0x0000000c00087310 */ /* 0x00006a0000301000 */
.L_x_59:
[----:B------:R-:W-:Y:S05]  /*3170*/  BSYNC.RECONVERGENT B2 ;  /* 0x0000000000027941 */ /* 0x000fea0003800200 */
.L_x_58:
        /* <DEDUP_REMOVED lines=23> */
[----:B------:R-:W-:-:S05]  /*32f0*/  MOV R14, 0x40220000 ;  /* 0x40220000000e7802 */ /* 0x000fca0000000f00 */
[----:B------:R-:W0:Y:S01]  /*3300*/  F2F.F64.F32 R26, R26 ;  /* 0x0000001a001a7310 */ /* 0x000e220000201800 */
[----:B------:R-:W-:Y:S01]  /*3310*/  IMAD.MOV.U32 R15, RZ, RZ, R12 ;  /* 0x000000ffff0f7224 */ /* 0x000fe200078e000c */
[----:B------:R-:W-:-:S07]  /*3320*/  MOV R12, 0x3340 ;  /* 0x00003340000c7802 */ /* 0x000fce0000000f00 */
[----:B01-34-:R-:W-:Y:S05]  /*3330*/  CALL.REL.NOINC `($_Z3runP10Particle_sff$__internal_accurate_pow) ;  /* 0x0000008800747944 */ /* 0x01bfea0003c00000 */
[----:B------:R-:W-:Y:S05]  /*3340*/  BSYNC.RECONVERGENT B0 ;  /* 0x0000000000007941 */ /* 0x000fea0003800200 */
.L_x_65:
        /* <DEDUP_REMOVED lines=32> */
.L_x_67:
[----:B------:R-:W-:Y:S05]  /*3550*/  BSYNC.RECONVERGENT B3 ;  /* 0x0000000000037941 */ /* 0x000fea0003800200 */
.L_x_66:
[----:B------:R-:W0:Y:S02]  /*3560*/  F2F.F64.F32 R14, R8 ;  /* 0x00000008000e7310 */ /* 0x000e240000201800 */
[----:B0-----:R-:W-:-:S06]  /*3570*/  DADD R12, R14, R12 ;  /* 0x000000000e0c7229 */ /* 0x001fcc000000000c */
[----:B------:R0:W2:Y:S05]  /*3580*/  F2F.F32.F64 R8, R12 ;  /* 0x0000000c00087310 */ /* 0x0000aa0000301000 */
.L_x_64:
[----:B------:R-:W-:Y:S05]  /*3590*/  BSYNC.RECONVERGENT B2 ;  /* 0x0000000000027941 */ /* 0x000fea0003800200 */
.L_x_63:
[----:B------:R-:W-:-:S09]  /*35a0*/  UISETP.NE.AND UP0, UPT, UR23, 0x2, UPT ;  /* 0x000000021700788c */ /* 0x000fd2000bf05270 */
[----:B------:R-:W-:Y:S05]  /*35b0*/  BRA.U !UP0, `(.L_x_57) ;  /* 0x0000000108f47547 */ /* 0x000fea000b800000 */
[----:B0-----:R-:W0:Y:S02]  /*35c0*/  LDS.128 R12, [R9+0x70] ;  /* 0x00007000090c7984 */ /* 0x001e240000000c00 */
        /* <DEDUP_REMOVED lines=10> */
[----:B------:R-:W5:Y:S01]  /*3670*/  LDC R9, c[0x0][0x38c] ;  /* 0x0000e300ff097b82 */ /* 0x000f620000000800 */
[----:B------:R-:W-:Y:S01]  /*3680*/  FADD R10, -R13, UR12 ;  /* 0x0000000c0d0a7e21 */ /* 0x000fe20008000100 */
[----:B------:R-:W-:Y:S01]  /*3690*/  DADD R12, -RZ, |UR16| ;  /* 0x40000010ff0c7e29 */ /* 0x000fe20008000100 */
[----:B------:R-:W-:Y:S01]  /*36a0*/  BSSY.RECONVERGENT B0, `(.L_x_68) ;  /* 0x000000a000007945 */ /* 0x000fe20003800200 */
[----:B------:R-:W-:Y:S02]  /*36b0*/  ISETP.NE.AND P2, PT, R3, 0x7ff00000, PT ;  /* 0x7ff000000300780c */ /* 0x000fe40003f45270 */
[----:B------:R-:W-:-:S06]  /*36c0*/  MOV R14, 0x40220000 ;  /* 0x40220000000e7802 */ /* 0x000fcc0000000f00 */
[----:B------:R-:W-:Y:S01]  /*36d0*/  IMAD.MOV.U32 R15, RZ, RZ, R12 ;  /* 0x000000ffff0f7224 */ /* 0x000fe200078e000c */
[----:B------:R-:W-:Y:S02]  /*36e0*/  MOV R12, 0x3740 ;  /* 0x00003740000c7802 */ /* 0x000fe40000000f00 */
[----:B-----5:R-:W-:Y:S01]  /*36f0*/  FSETP.NEU.AND P3, PT, R9, 1, PT ;  /* 0x3f8000000900780b */ /* 0x020fe20003f6d000 */
[----:B0-----:R-:W-:-:S04]  /*3700*/  FMUL R7, R7, 315 ;  /* 0x439d800007077820 */ /* 0x001fc80000400000 */
[----:B------:R-:W-:-:S06]  /*3710*/  FMUL R10, R7, R10 ;  /* 0x0000000a070a7220 */ /* 0x000fcc0000400000 */
[----:B------:R-:W0:Y:S02]  /*3720*/  F2F.F64.F32 R10, R10 ;  /* 0x0000000a000a7310 */ /* 0x000e240000201800 */
[----:B01234-:R-:W-:Y:S05]  /*3730*/  CALL.REL.NOINC `($_Z3runP10Particle_sff$__internal_accurate_pow) ;  /* 0x0000008400747944 */ /* 0x01ffea0003c00000 */
[----:B------:R-:W-:Y:S05]  /*3740*/  BSYNC.RECONVERGENT B0 ;  /* 0x0000000000007941 */ /* 0x000fea0003800200 */
.L_x_68:
        /* <DEDUP_REMOVED lines=32> */
.L_x_70:
[----:B------:R-:W-:Y:S05]  /*3950*/  BSYNC.RECONVERGENT B2 ;  /* 0x0000000000027941 */ /* 0x000fea0003800200 */
.L_x_69:
[----:B------:R-:W0:Y:S02]  /*3960*/  F2F.F64.F32 R8, R8 ;  /* 0x0000000800087310 */ /* 0x000e240000201800 */
[----:B0-----:R-:W-:-:S06]  /*3970*/  DADD R12, R8, R12 ;  /* 0x00000000080c7229 */ /* 0x001fcc000000000c */
[----:B------:R0:W1:Y:S05]  /*3980*/  F2F.F32.F64 R8, R12 ;  /* 0x0000000c00087310 */ /* 0x00006a0000301000 */
.L_x_57:
[----:B------:R-:W-:Y:S05]  /*3990*/  BSYNC.RECONVERGENT B1 ;  /* 0x0000000000017941 */ /* 0x000fea0003800200 */
.L_x_56:
[----:B------:R-:W-:Y:S05]  /*39a0*/  BRA `(.L_x_21) ;  /* 0x0000003000147947 */ /* 0x000fea0003800000 */
.L_x_1:
[----:B------:R-:W-:Y:S01]  /*39b0*/  FSETP.NEU.AND P0, PT, R8, RZ, PT ;  /* 0x000000ff0800720b */ /* 0x000fe20003f0d000 */
[----:B------:R-:W-:-:S12]  /*39c0*/  BSSY.RECONVERGENT B1, `(.L_x_21) ;  /* 0x0000303000017945 */ /* 0x000fd80003800200 */
[----:B------:R-:W-:Y:S05]  /*39d0*/  @P0 BRA `(.L_x_71) ;  /* 0x0000001000e40947 */ /* 0x000fea0003800000 */
[----:B------:R-:W-:Y:S01]  /*39e0*/  UISETP.GE.U32.AND UP0, UPT, UR22, 0x4, UPT ;  /* 0x000000041600788c */ /* 0x000fe2000bf06070 */
[----:B------:R-:W-:-:S08]  /*39f0*/  CS2R R8, SRZ ;  /* 0x0000000000087805 */ /* 0x000fd0000001ff00 */
[----:B------:R-:W-:Y:S05]  /*3a00*/  BRA.U !UP0, `(.L_x_72) ;  /* 0x0000000908c47547 */ /* 0x000fea000b800000 */
[----:B------:R-:W-:Y:S01]  /*3a10*/  IMAD.MOV.U32 R8, RZ, RZ, RZ ;  /* 0x000000ffff087224 */ /* 0x000fe200078e00ff */
[----:B0-----:R-:W-:-:S07]  /*3a20*/  MOV R24, RZ ;  /* 0x000000ff00187202 */ /* 0x001fce0000000f00 */
.L_x_89:
[C---:B------:R-:W-:Y:S01]  /*3a30*/  IMAD R9, R24.reuse, 0x38, R4 ;  /* 0x0000003818097824 */ /* 0x040fe200078e0204 */
[----:B------:R-:W-:Y:S01]  /*3a40*/  BSSY.RECONVERGENT B2, `(.L_x_73) ;  /* 0x000002b000027945 */ /* 0x000fe20003800200 */
[----:B------:R-:W-:-:S03]  /*3a50*/  VIADD R24, R24, 0x4 ;  /* 0x0000000418187836 */ /* 0x000fc60000000000 */
[----:B0-2---:R-:W2:Y:S02]  /*3a60*/  LDS.128 R12, [R9] ;  /* 0x00000000090c7984 */ /* 0x005ea40000000c00 */
        /* <DEDUP_REMOVED lines=12> */
[----:B------:R-:W-:Y:S02]  /*3b30*/  HFMA2 R12, -RZ, RZ, 0, 5.9604644775390625e-08 ;  /* 0x00000001ff0c7431 */ /* 0x000fe400000001ff */
        /* <DEDUP_REMOVED lines=20> */
[----:B------:R-:W-:Y:S02]  /*3c80*/  MOV R35, R21 ;  /* 0x0000001500237202 */ /* 0x000fe40000000f00 */
[----:B------:R-:W-:-:S07]  /*3c90*/  MOV R14, 0x3cb0 ;  /* 0x00003cb0000e7802 */ /* 0x000fce0000000f00 */
[----:B------:R-:W-:Y:S05]  /*3ca0*/  CALL.REL.NOINC `($__internal_0_$__cuda_sm20_div_rn_f64_full) ;  /* 0x0000006c00b87944 */ /* 0x000fea0003c00000 */
.L_x_76:
[----:B------:R-:W-:Y:S05]  /*3cb0*/  BSYNC.RECONVERGENT B3 ;  /* 0x0000000000037941 */ /* 0x000fea0003800200 */
.L_x_75:
[----:B------:R-:W0:Y:S02]  /*3cc0*/  F2F.F64.F32 R14, R8 ;  /* 0x00000008000e7310 */ /* 0x000e240000201800 */
[----:B0-----:R-:W-:-:S06]  /*3cd0*/  DADD R12, R14, R12 ;  /* 0x000000000e0c7229 */ /* 0x001fcc000000000c */
[----:B------:R0:W1:Y:S05]  /*3ce0*/  F2F.F32.F64 R8, R12 ;  /* 0x0000000c00087310 */ /* 0x00006a0000301000 */
.L_x_74:
[----:B------:R-:W-:Y:S05]  /*3cf0*/  BSYNC.RECONVERGENT B2 ;  /* 0x0000000000027941 */ /* 0x000fea0003800200 */
.L_x_73:
        /* <DEDUP_REMOVED lines=14> */
[----:B------:R-:W-:Y:S02]  /*3de0*/  IMAD.MOV.U32 R12, RZ, RZ, 0x1 ;  /* 0x00000001ff0c7424 */ /* 0x000fe400078e00ff */
[----:B------:R-:W-:Y:S01]  /*3df0*/  FADD R26, -R26, UR12 ;  /* 0x0000000c1a1a7e21 */ /* 0x000fe20008000100 */
[----:B------:R-:W-:Y:S03]  /*3e00*/  BSSY.RECONVERGENT B3, `(.L_x_79) ;  /* 0x0000016000037945 */ /* 0x000fe60003800200 */
        /* <DEDUP_REMOVED lines=20> */
[----:B-1----:R-:W-:Y:S05]  /*3f50*/  CALL.REL.NOINC `($__internal_0_$__cuda_sm20_div_rn_f64_full) ;  /* 0x0000006c000c7944 */ /* 0x002fea0003c00000 */
.L_x_80:
[----:B------:R-:W-:Y:S05]  /*3f60*/  BSYNC.RECONVERGENT B3 ;  /* 0x0000000000037941 */ /* 0x000fea0003800200 */
.L_x_79:
[----:B-1----:R-:W0:Y:S02]  /*3f70*/  F2F.F64.F32 R14, R8 ;  /* 0x00000008000e7310 */ /* 0x002e240000201800 */
[----:B0-----:R-:W-:-:S06]  /*3f80*/  DADD R12, R14, R12 ;  /* 0x000000000e0c7229 */ /* 0x001fcc000000000c */
[----:B------:R0:W2:Y:S05]  /*3f90*/  F2F.F32.F64 R8, R12 ;  /* 0x0000000c00087310 */ /* 0x0000aa0000301000 */
.L_x_78:
[----:B------:R-:W-:Y:S05]  /*3fa0*/  BSYNC.RECONVERGENT B2 ;  /* 0x0000000000027941 */ /* 0x000fea0003800200 */
.L_x_77:
        /* <DEDUP_REMOVED lines=13> */
[----:B------:R-:W-:Y:S01]  /*4080*/  MOV R12, 0x1 ;  /* 0x00000001000c7802 */ /* 0x000fe20000000f00 */
[----:B------:R-:W-:Y:S01]  /*4090*/  FADD R26, -R26, UR12 ;  /* 0x0000000c1a1a7e21 */ /* 0x000fe20008000100 */
[----:B------:R-:W-:Y:S04]  /*40a0*/  BSSY.RECONVERGENT B3, `(.L_x_83) ;  /* 0x0000016000037945 */ /* 0x000fe80003800200 */
        /* <DEDUP_REMOVED lines=20> */
[----:B-12---:R-:W-:Y:S05]  /*41f0*/  CALL.REL.NOINC `($__internal_0_$__cuda_sm20_div_rn_f64_full) ;  /* 0x0000006800647944 */ /* 0x006fea0003c00000 */
.L_x_84:
[----:B------:R-:W-:Y:S05]  /*4200*/  BSYNC.RECONVERGENT B3 ;  /* 0x0000000000037941 */ /* 0x000fea0003800200 */
.L_x_83:
[----:B-12---:R-:W0:Y:S02]  /*4210*/  F2F.F64.F32 R14, R8 ;  /* 0x00000008000e7310 */ /* 0x006e240000201800 */
[----:B0-----:R-:W-:-:S06]  /*4220*/  DADD R12, R14, R12 ;  /* 0x000000000e0c7229 */ /* 0x001fcc000000000c */
[----:B------:R0:W3:Y:S05]  /*4230*/  F2F.F32.F64 R8, R12 ;  /* 0x0000000c00087310 */ /* 0x0000ea0000301000 */
.L_x_82:
[----:B------:R-:W-:Y:S05]  /*4240*/  BSYNC.RECONVERGENT B2 ;  /* 0x0000000000027941 */ /* 0x000fea0003800200 */
.L_x_81:
        /* <DEDUP_REMOVED lines=37> */
[----:B-123--:R-:W-:Y:S05]  /*44a0*/  CALL.REL.NOINC `($__internal_0_$__cuda_sm20_div_rn_f64_full) ;  /* 0x0000006400b87944 */ /* 0x00efea0003c00000 */
.L_x_88:
[----:B------:R-:W-:Y:S05]  /*44b0*/  BSYNC.RECONVERGENT B3 ;  /* 0x0000000000037941 */ /* 0x000fea0003800200 */
.L_x_87:
[----:B-123--:R-:W0:Y:S02]  /*44c0*/  F2F.F64.F32 R8, R8 ;  /* 0x0000000800087310 */ /* 0x00ee240000201800 */
[----:B0-----:R-:W-:-:S06]  /*44d0*/  DADD R12, R8, R12 ;  /* 0x00000000080c7229 */ /* 0x001fcc000000000c */
[----:B------:R0:W4:Y:S05]  /*44e0*/  F2F.F32.F64 R8, R12 ;  /* 0x0000000c00087310 */ /* 0x00012a0000301000 */
.L_x_86:
[----:B------:R-:W-:Y:S05]  /*44f0*/  BSYNC.RECONVERGENT B2 ;  /* 0x0000000000027941 */ /* 0x000fea0003800200 */
.L_x_85:
[----:B------:R-:W-:Y:S05]  /*4500*/  @P2 BRA `(.L_x_89) ;  /* 0xfffffff400482947 */ /* 0x000fea000383ffff */
[----:B------:R-:W-:-:S07]  /*4510*/  MOV R9, UR6 ;  /* 0x0000000600097c02 */ /* 0x000fce0008000f00 */
.L_x_72:
        /* <DEDUP_REMOVED lines=39> */
[----:B---34-:R-:W-:Y:S05]  /*4790*/  CALL.REL.NOINC `($__internal_0_$__cuda_sm20_div_rn_f64_full) ;  /* 0x0000006000fc7944 */ /* 0x018fea0003c00000 */
.L_x_94:
[----:B------:R-:W-:Y:S05]  /*47a0*/  BSYNC.RECONVERGENT B3 ;  /* 0x0000000000037941 */ /* 0x000fea0003800200 */
.L_x_93:
[----:B---34-:R-:W0:Y:S02]  /*47b0*/  F2F.F64.F32 R14, R8 ;  /* 0x00000008000e7310 */ /* 0x018e240000201800 */
[----:B0-----:R-:W-:-:S06]  /*47c0*/  DADD R12, R14, R12 ;  /* 0x000000000e0c7229 */ /* 0x001fcc000000000c */
[----:B------:R0:W1:Y:S05]  /*47d0*/  F2F.F32.F64 R8, R12 ;  /* 0x0000000c00087310 */ /* 0x00006a0000301000 */
.L_x_92:
[----:B------:R-:W-:Y:S05]  /*47e0*/  BSYNC.RECONVERGENT B2 ;  /* 0x0000000000027941 */ /* 0x000fea0003800200 */
.L_x_91:
        /* <DEDUP_REMOVED lines=39> */
[----:B-1-34-:R-:W-:Y:S05]  /*4a60*/  CALL.REL.NOINC `($__internal_0_$__cuda_sm20_div_rn_f64_full) ;  /* 0x0000006000487944 */ /* 0x01afea0003c00000 */
.L_x_98:
[----:B------:R-:W-:Y:S05]  /*4a70*/  BSYNC.RECONVERGENT B3 ;  /* 0x0000000000037941 */ /* 0x000fea0003800200 */
.L_x_97:
[----:B-1-34-:R-:W0:Y:S02]  /*4a80*/  F2F.F64.F32 R14, R8 ;  /* 0x00000008000e7310 */ /* 0x01ae240000201800 */
[----:B0-----:R-:W-:-:S06]  /*4a90*/  DADD R12, R14, R12 ;  /* 0x000000000e0c7229 */ /* 0x001fcc000000000c */
[----:B------:R0:W2:Y:S05]  /*4aa0*/  F2F.F32.F64 R8, R12 ;  /* 0x0000000c00087310 */ /* 0x0000aa0000301000 */
.L_x_96:
[----:B------:R-:W-:Y:S05]  /*4ab0*/  BSYNC.RECONVERGENT B2 ;  /* 0x0000000000027941 */ /* 0x000fea0003800200 */
.L_x_95:
        /* <DEDUP_REMOVED lines=38> */
.L_x_100:
[----:B------:R-:W-:Y:S05]  /*4d20*/  BSYNC.RECONVERGENT B2 ;  /* 0x0000000000027941 */ /* 0x000fea0003800200 */
.L_x_99:
[----:B-1234-:R-:W0:Y:S02]  /*4d30*/  F2F.F64.F32 R8, R8 ;  /* 0x0000000800087310 */ /* 0x01ee240000201800 */
[----:B0-----:R-:W-:-:S06]  /*4d40*/  DADD R12, R8, R12 ;  /* 0x00000000080c7229 */ /* 0x001fcc000000000c */
[----:B------:R0:W1:Y:S01]  /*4d50*/  F2F.F32.F64 R8, R12 ;  /* 0x0000000c00087310 */ /* 0x0000620000301000 */
[----:B------:R-:W-:Y:S05]  /*4d60*/  BRA `(.L_x_90) ;  /* 0x0000001c00207947 */ /* 0x000fea0003800000 */
.L_x_71:
[----:B------:R-:W-:Y:S01]  /*4d70*/  MOV R8, UR16 ;  /* 0x0000001000087c02 */ /* 0x000fe20008000f00 */
[----:B------:R-:W-:Y:S01]  /*4d80*/  IMAD.U32 R9, RZ, RZ, UR17 ;  /* 0x00000011ff097e24 */ /* 0x000fe2000f8e00ff */
[----:B------:R-:W-:-:S05]  /*4d90*/  UISETP.GE.U32.AND UP0, UPT, UR22, 0x4, UPT ;  /* 0x000000041600788c */ /* 0x000fca000bf06070 */
[----:B------:R-:W-:Y:S01]  /*4da0*/  DSETP.NEU.AND P2, PT, |R8|, +INF , PT ;  /* 0x7ff000000800742a */ /* 0x000fe20003f4d200 */
[----:B------:R-:W-:-:S05]  /*4db0*/  CS2R R8, SRZ ;  /* 0x0000000000087805 */ /* 0x000fca000001ff00 */
[----:B------:R-:W-:Y:S01]  /*4dc0*/  ISETP.NE.OR P2, PT, R3, 0x7ff00000, P2 ;  /* 0x7ff000000300780c */ /* 0x000fe20001745670 */
[----:B------:R-:W-:-:S12]  /*4dd0*/  BRA.U !UP0, `(.L_x_101) ;  /* 0x0000001108047547 */ /* 0x000fd8000b800000 */
[----:B------:R-:W-:Y:S01]  /*4de0*/  MOV R8, RZ ;  /* 0x000000ff00087202 */ /* 0x000fe20000000f00 */
[----:B0-----:R-:W-:-:S07]  /*4df0*/  IMAD.MOV.U32 R24, RZ, RZ, RZ ;  /* 0x000000ffff187224 */ /* 0x001fce00078e00ff */
.L_x_122:
        /* <DEDUP_REMOVED lines=26> */
[----:B0-----:R-:W-:Y:S05]  /*4fa0*/  CALL.REL.NOINC `($_Z3runP10Particle_sff$__internal_accurate_pow) ;  /* 0x0000006c00587944 */ /* 0x001fea0003c00000 */
[----:B------:R-:W-:Y:S05]  /*4fb0*/  BSYNC.RECONVERGENT B0 ;  /* 0x0000000000007941 */ /* 0x000fea0003800200 */
.L_x_104:
        /* <DEDUP_REMOVED lines=9> */
[----:B------:R-:W-:Y:S02]  /*5050*/  FSEL R12, R12, RZ, P2 ;  /* 0x000000ff0c0c7208 */ /* 0x000fe40001000000 */
[----:B------:R-:W-:Y:S02]  /*5060*/  FSEL R13, R13, UR5, P2 ;  /* 0x000000050d0d7c08 */ /* 0x000fe40009000000 */
        /* <DEDUP_REMOVED lines=21> */
.L_x_106:
[----:B------:R-:W-:Y:S05]  /*51c0*/  BSYNC.RECONVERGENT B3 ;  /* 0x0000000000037941 */ /* 0x000fea0003800200 */
.L_x_105:
[----:B------:R-:W0:Y:S02]  /*51d0*/  F2F.F64.F32 R14, R8 ;  /* 0x00000008000e7310 */ /* 0x000e240000201800 */
[----:B0-----:R-:W-:-:S06]  /*51e0*/  DADD R12, R14, R12 ;  /* 0x000000000e0c7229 */ /* 0x001fcc000000000c */
[----:B------:R0:W1:Y:S05]  /*51f0*/  F2F.F32.F64 R8, R12 ;  /* 0x0000000c00087310 */ /* 0x00006a0000301000 */
.L_x_103:
[----:B------:R-:W-:Y:S05]  /*5200*/  BSYNC.RECONVERGENT B2 ;  /* 0x0000000000027941 */ /* 0x000fea0003800200 */
.L_x_102:
        /* <DEDUP_REMOVED lines=24> */
[----:B01----:R-:W-:Y:S05]  /*5390*/  CALL.REL.NOINC `($_Z3runP10Particle_sff$__internal_accurate_pow) ;  /* 0x00000068005c7944 */ /* 0x003fea0003c00000 */
[----:B------:R-:W-:Y:S05]  /*53a0*/  BSYNC.RECONVERGENT B0 ;  /* 0x0000000000007941 */ /* 0x000fea0003800200 */
.L_x_109:
        /* <DEDUP_REMOVED lines=32> */
.L_x_111:
[----:B------:R-:W-:Y:S05]  /*55b0*/  BSYNC.RECONVERGENT B3 ;  /* 0x0000000000037941 */ /* 0x000fea0003800200 */
.L_x_110:
[----:B------:R-:W0:Y:S02]  /*55c0*/  F2F.F64.F32 R14, R8 ;  /* 0x00000008000e7310 */ /* 0x000e240000201800 */
[----:B0-----:R-:W-:-:S06]  /*55d0*/  DADD R12, R14, R12 ;  /* 0x000000000e0c7229 */ /* 0x001fcc000000000c */
[----:B------:R0:W2:Y:S05]  /*55e0*/  F2F.F32.F64 R8, R12 ;  /* 0x0000000c00087310 */ /* 0x0000aa0000301000 */
.L_x_108:
[----:B------:R-:W-:Y:S05]  /*55f0*/  BSYNC.RECONVERGENT B2 ;  /* 0x0000000000027941 */ /* 0x000fea0003800200 */
.L_x_107:
        /* <DEDUP_REMOVED lines=15> */
[----:B---3--:R-:W-:Y:S01]  /*56f0*/  FSETP.NEU.AND P3, PT, R25, 1, PT ;  /* 0x3f8000001900780b */ /* 0x008fe20003f6d000 */
[----:B0-----:R-:W-:Y:S01]  /*5700*/  FMUL R14, R12, 315 ;  /* 0x439d80000c0e7820 */ /* 0x001fe20000400000 */
[----:B------:R-:W-:-:S03]  /*5710*/  DADD R12, -RZ, |UR16| ;  /* 0x40000010ff0c7e29 */ /* 0x000fc60008000100 */
[----:B------:R-:W-:Y:S01]  /*5720*/  FMUL R26, R14, R15 ;  /* 0x0000000f0e1a7220 */ /* 0x000fe20000400000 */
[----:B------:R-:W-:-:S05]  /*5730*/  MOV R14, 0x40220000 ;  /* 0x40220000000e7802 */ /* 0x000fca0000000f00 */
[----:B------:R-:W0:Y:S01]  /*5740*/  F2F.F64.F32 R26, R26 ;  /* 0x0000001a001a7310 */ /* 0x000e220000201800 */
[----:B------:R-:W-:Y:S01]  /*5750*/  IMAD.MOV.U32 R15, RZ, RZ, R12 ;  /* 0x000000ffff0f7224 */ /* 0x000fe200078e000c */
[----:B------:R-:W-:-:S07]  /*5760*/  MOV R12, 0x5780 ;  /* 0x00005780000c7802 */ /* 0x000fce0000000f00 */
[----:B012---:R-:W-:Y:S05]  /*5770*/  CALL.REL.NOINC `($_Z3runP10Particle_sff$__internal_accurate_pow) ;  /* 0x0000006400647944 */ /* 0x007fea0003c00000 */
[----:B------:R-:W-:Y:S05]  /*5780*/  BSYNC.RECONVERGENT B0 ;  /* 0x0000000000007941 */ /* 0x000fea0003800200 */
.L_x_114:
        /* <DEDUP_REMOVED lines=32> */
.L_x_116:
[----:B------:R-:W-:Y:S05]  /*5990*/  BSYNC.RECONVERGENT B3 ;  /* 0x0000000000037941 */ /* 0x000fea0003800200 */
.L_x_115:
[----:B------:R-:W0:Y:S02]  /*59a0*/  F2F.F64.F32 R14, R8 ;  /* 0x00000008000e7310 */ /* 0x000e240000201800 */
[----:B0-----:R-:W-:-:S06]  /*59b0*/  DADD R12, R14, R12 ;  /* 0x000000000e0c7229 */ /* 0x001fcc000000000c */
[----:B------:R0:W3:Y:S05]  /*59c0*/  F2F.F32.F64 R8, R12 ;  /* 0x0000000c00087310 */ /* 0x0000ea0000301000 */
.L_x_113:
[----:B------:R-:W-:Y:S05]  /*59d0*/  BSYNC.RECONVERGENT B2 ;  /* 0x0000000000027941 */ /* 0x000fea0003800200 */
.L_x_112:
        /* <DEDUP_REMOVED lines=17> */
[----:B----4-:R-:W-:-:S08]  /*5af0*/  FSETP.NEU.AND P3, PT, R15, 1, PT ;  /* 0x3f8000000f00780b */ /* 0x010fd00003f6d000 */
[----:B------:R-:W-:Y:S01]  /*5b00*/  IMAD.MOV.U32 R15, RZ, RZ, R12 ;  /* 0x000000ffff0f7224 */ /* 0x000fe200078e000c */
[----:B------:R-:W-:Y:S01]  /*5b10*/  MOV R12, 0x5b70 ;  /* 0x00005b70000c7802 */ /* 0x000fe20000000f00 */
[----:B0-----:R-:W-:-:S04]  /*5b20*/  FMUL R9, R9, 315 ;  /* 0x439d800009097820 */ /* 0x001fc80000400000 */
[----:B------:R-:W-:Y:S01]  /*5b30*/  FMUL R9, R9, R14 ;  /* 0x0000000e09097220 */ /* 0x000fe20000400000 */
[----:B------:R-:W-:-:S03]  /*5b40*/  MOV R14, 0x40220000 ;  /* 0x40220000000e7802 */ /* 0x000fc60000000f00 */
[----:B------:R0:W4:Y:S04]  /*5b50*/  F2F.F64.F32 R26, R9 ;  /* 0x00000009001a7310 */ /* 0x0001280000201800 */
[----:B01234-:R-:W-:Y:S05]  /*5b60*/  CALL.REL.NOINC `($_Z3runP10Particle_sff$__internal_accurate_pow) ;  /* 0x0000006000687944 */ /* 0x01ffea0003c00000 */
[----:B------:R-:W-:Y:S05]  /*5b70*/  BSYNC.RECONVERGENT B0 ;  /* 0x0000000000007941 */ /* 0x000fea0003800200 */
.L_x_119:
        /* <DEDUP_REMOVED lines=32> */
.L_x_121:
[----:B------:R-:W-:Y:S05]  /*5d80*/  BSYNC.RECONVERGENT B3 ;  /* 0x0000000000037941 */ /* 0x000fea0003800200 */
.L_x_120:
[----:B------:R-:W0:Y:S02]  /*5d90*/  F2F.F64.F32 R8, R8 ;  /* 0x0000000800087310 */ /* 0x000e240000201800 */
[----:B0-----:R-:W-:-:S06]  /*5da0*/  DADD R12, R8, R12 ;  /* 0x00000000080c7229 */ /* 0x001fcc000000000c */
[----:B------:R0:W4:Y:S05]  /*5db0*/  F2F.F32.F64 R8, R12 ;  /* 0x0000000c00087310 */ /* 0x00012a0000301000 */
.L_x_118:
[----:B------:R-:W-:Y:S05]  /*5dc0*/  BSYNC.RECONVERGENT B2 ;  /* 0x0000000000027941 */ /* 0x000fea0003800200 */
.L_x_117:
[----:B------:R-:W-:Y:S05]  /*5dd0*/  @P4 BRA `(.L_x_122) ;  /* 0xfffffff000084947 */ /* 0x000fea000383ffff */
[----:B------:R-:W-:-:S07]  /*5de0*/  IMAD.U32 R9, RZ, RZ, UR6 ;  /* 0x00000006ff097e24 */ /* 0x000fce000f8e00ff */
.L_x_101:
        /* <DEDUP_REMOVED lines=22> */
[----:B------:R-:W-:-:S05]  /*5f50*/  IMAD.MOV.U32 R14, RZ, RZ, 0x40220000 ;  /* 0x40220000ff0e7424 */ /* 0x000fca00078e00ff */
[----:B------:R-:W0:Y:S01]  /*5f60*/  F2F.F64.F32 R26, R26 ;  /* 0x0000001a001a7310 */ /* 0x000e220000201800 */
[----:B------:R-:W-:Y:S02]  /*5f70*/  MOV R15, R12 ;  /* 0x0000000c000f7202 */ /* 0x000fe40000000f00 */
[----:B------:R-:W-:-:S07]  /*5f80*/  MOV R12, 0x5fa0 ;  /* 0x00005fa0000c7802 */ /* 0x000fce0000000f00 */
[----:B0--34-:R-:W-:Y:S05]  /*5f90*/  CALL.REL.NOINC `($_Z3runP10Particle_sff$__internal_accurate_pow) ;  /* 0x0000005c005c7944 */ /* 0x019fea0003c00000 */
[----:B------:R-:W-:Y:S05]  /*5fa0*/  BSYNC.RECONVERGENT B0 ;  /* 0x0000000000007941 */ /* 0x000fea0003800200 */
.L_x_125:
        /* <DEDUP_REMOVED lines=32> */
.L_x_127:
[----:B------:R-:W-:Y:S05]  /*61b0*/  BSYNC.RECONVERGENT B3 ;  /* 0x0000000000037941 */ /* 0x000fea0003800200 */
.L_x_126:
[----:B------:R-:W0:Y:S02]  /*61c0*/  F2F.F64.F32 R14, R8 ;  /* 0x00000008000e7310 */ /* 0x000e240000201800 */
[----:B0-----:R-:W-:-:S06]  /*61d0*/  DADD R12, R14, R12 ;  /* 0x000000000e0c7229 */ /* 0x001fcc000000000c */
[----:B------:R0:W1:Y:S05]  /*61e0*/  F2F.F32.F64 R8, R12 ;  /* 0x0000000c00087310 */ /* 0x00006a0000301000 */
.L_x_124:
[----:B------:R-:W-:Y:S05]  /*61f0*/  BSYNC.RECONVERGENT B2 ;  /* 0x0000000000027941 */ /* 0x000fea0003800200 */
.L_x_123:
        /* <DEDUP_REMOVED lines=22> */
[----:B------:R-:W-:-:S05]  /*6360*/  IMAD.MOV.U32 R14, RZ, RZ, 0x40220000 ;  /* 0x40220000ff0e7424 */ /* 0x000fca00078e00ff */
[----:B------:R-:W0:Y:S01]  /*6370*/  F2F.F64.F32 R26, R26 ;  /* 0x0000001a001a7310 */ /* 0x000e220000201800 */
[----:B------:R-:W-:Y:S02]  /*6380*/  MOV R15, R12 ;  /* 0x0000000c000f7202 */ /* 0x000fe40000000f00 */
[----:B------:R-:W-:-:S07]  /*6390*/  MOV R12, 0x63b0 ;  /* 0x000063b0000c7802 */ /* 0x000fce0000000f00 */
[----:B01-34-:R-:W-:Y:S05]  /*63a0*/  CALL.REL.NOINC `($_Z3runP10Particle_sff$__internal_accurate_pow) ;  /* 0x0000005800587944 */ /* 0x01bfea0003c00000 */
[----:B------:R-:W-:Y:S05]  /*63b0*/  BSYNC.RECONVERGENT B0 ;  /* 0x0000000000007941 */ /* 0x000fea0003800200 */
.L_x_130:
        /* <DEDUP_REMOVED lines=32> */
.L_x_132:
[----:B------:R-:W-:Y:S05]  /*65c0*/  BSYNC.RECONVERGENT B3 ;  /* 0x0000000000037941 */ /* 0x000fea0003800200 */
.L_x_131:
[----:B------:R-:W0:Y:S02]  /*65d0*/  F2F.F64.F32 R14, R8 ;  /* 0x00000008000e7310 */ /* 0x000e240000201800 */
[----:B0-----:R-:W-:-:S06]  /*65e0*/  DADD R12, R14, R12 ;  /* 0x000000000e0c7229 */ /* 0x001fcc000000000c */
[----:B------:R0:W2:Y:S05]  /*65f0*/  F2F.F32.F64 R8, R12 ;  /* 0x0000000c00087310 */ /* 0x0000aa0000301000 */
.L_x_129:
[----:B------:R-:W-:Y:S05]  /*6600*/  BSYNC.RECONVERGENT B2 ;  /* 0x0000000000027941 */ /* 0x000fea0003800200 */
.L_x_128:
        /* <DEDUP_REMOVED lines=17> */
[----:B------:R-:W-:-:S08]  /*6720*/  IMAD.MOV.U32 R14, RZ, RZ, 0x40220000 ;  /* 0x40220000ff0e7424 */ /* 0x000fd000078e00ff */
[----:B------:R-:W-:Y:S02]  /*6730*/  MOV R15, R12 ;  /* 0x0000000c000f7202 */ /* 0x000fe40000000f00 */
[----:B------:R-:W-:Y:S02]  /*6740*/  MOV R12, 0x67a0 ;  /* 0x000067a0000c7802 */ /* 0x000fe40000000f00 */
[----:B-----5:R-:W-:Y:S01]  /*6750*/  FSETP.NEU.AND P3, PT, R9, 1, PT ;  /* 0x3f8000000900780b */ /* 0x020fe20003f6d000 */
[----:B0-----:R-:W-:-:S04]  /*6760*/  FMUL R7, R7, 315 ;  /* 0x439d800007077820 */ /* 0x001fc80000400000 */
[----:B------:R-:W-:-:S06]  /*6770*/  FMUL R10, R7, R10 ;  /* 0x0000000a070a7220 */ /* 0x000fcc0000400000 */
[----:B------:R-:W0:Y:S02]  /*6780*/  F2F.F64.F32 R10, R10 ;  /* 0x0000000a000a7310 */ /* 0x000e240000201800 */
[----:B01234-:R-:W-:Y:S05]  /*6790*/  CALL.REL.NOINC `($_Z3runP10Particle_sff$__internal_accurate_pow) ;  /* 0x00000054005c7944 */ /* 0x01ffea0003c00000 */
[----:B------:R-:W-:Y:S05]  /*67a0*/  BSYNC.RECONVERGENT B0 ;  /* 0x0000000000007941 */ /* 0x000fea0003800200 */
.L_x_133:
        /* <DEDUP_REMOVED lines=32> */
.L_x_135:
[----:B------:R-:W-:Y:S05]  /*69b0*/  BSYNC.RECONVERGENT B2 ;  /* 0x0000000000027941 */ /* 0x000fea0003800200 */
.L_x_134:
[----:B------:R-:W0:Y:S02]  /*69c0*/  F2F.F64.F32 R8, R8 ;  /* 0x0000000800087310 */ /* 0x000e240000201800 */
[----:B0-----:R-:W-:-:S06]  /*69d0*/  DADD R12, R8, R12 ;  /* 0x00000000080c7229 */ /* 0x001fcc000000000c */
[----:B------:R0:W1:Y:S05]  /*69e0*/  F2F.F32.F64 R8, R12 ;  /* 0x0000000c00087310 */ /* 0x00006a0000301000 */
.L_x_90:
[----:B------:R-:W-:Y:S05]  /*69f0*/  BSYNC.RECONVERGENT B1 ;  /* 0x0000000000017941 */ /* 0x000fea0003800200 */
.L_x_21:
[----:B-1234-:R-:W-:-:S07]  /*6a00*/  FADD R5, R5, R8 ;  /* 0x0000000805057221 */ /* 0x01efce0000000000 */
.L_x_0:
[----:B------:R-:W-:Y:S05]  /*6a10*/  BRA.U UP4, `(.L_x_136) ;  /* 0xffffff9d04087547 */ /* 0x000fea000b83ffff */
[----:B------:R-:W-:Y:S05]  /*6a20*/  BRA.U UP3, `(.L_x_137) ;  /* 0xffffff9903ec7547 */ /* 0x000fea000b83ffff */
[----:B------:R-:W-:Y:S05]  /*6a30*/  BRA.U UP2, `(.L_x_138) ;  /* 0xffffff9902d47547 */ /* 0x000fea000b83ffff */
[----:B0-----:R-:W-:Y:S01]  /*6a40*/  MOV R6, UR16 ;  /* 0x0000001000067c02 */ /* 0x001fe20008000f00 */
[----:B------:R-:W-:Y:S01]  /*6a50*/  IMAD.U32 R7, RZ, RZ, UR17 ;  /* 0x00000011ff077e24 */ /* 0x000fe2000f8e00ff */
[----:B------:R-:W-:Y:S01]  /*6a60*/  MOV R28, UR16 ;  /* 0x00000010001c7c02 */ /* 0x000fe20008000f00 */
[----:B------:R-:W-:Y:S01]  /*6a70*/  IMAD.U32 R29, RZ, RZ, UR17 ;  /* 0x00000011ff1d7e24 */ /* 0x000fe2000f8e00ff */
[----:B------:R0:W-:Y:S01]  /*6a80*/  STS [R2+0x30], R5 ;  /* 0x0000300502007388 */ /* 0x0001e20000000800 */
[----:B------:R-:W-:Y:S01]  /*6a90*/  MOV R18, RZ ;  /* 0x000000ff00127202 */ /* 0x000fe20000000f00 */
[----:B------:R-:W-:Y:S01]  /*6aa0*/  IMAD.MOV.U32 R3, RZ, RZ, RZ ;  /* 0x000000ffff037224 */ /* 0x000fe200078e00ff */
[----:B------:R-:W-:Y:S01]  /*6ab0*/  DADD R6, R6, 6 ;  /* 0x4018000006067429 */ /* 0x000fe20000000000 */
[----:B------:R-:W-:Y:S01]  /*6ac0*/  ULOP3.LUT UR24, UR22, 0x7fe, URZ, 0xc0, !UPT ;  /* 0x000007fe16187892 */ /* 0x000fe2000f8ec0ff */
[----:B------:R-:W-:Y:S01]  /*6ad0*/  DADD R28, R28, 6 ;  /* 0x401800001c1c7429 */ /* 0x000fe20000000000 */
[----:B------:R-:W-:Y:S01]  /*6ae0*/  UMOV UR25, 0xffffffff ;  /* 0xffffffff00197882 */ /* 0x000fe20000000000 */
[----:B0-----:R-:W-:-:S06]  /*6af0*/  CS2R R4, SRZ ;  /* 0x0000000000047805 */ /* 0x001fcc000001ff00 */
[----:B------:R-:W-:-:S07]  /*6b00*/  LOP3.LUT R19, R7, 0x7ff00000, RZ, 0xc0, !PT ;  /* 0x7ff0000007137812 */ /* 0x000fce00078ec0ff */
.L_x_238:
[----:B01----:R-:W-:-:S05]  /*6b10*/  UMOV UR26, 0xffffffff ;  /* 0xffffffff001a7882 */ /* 0x003fca0000000000 */
.L_x_237:
[----:B------:R-:W-:Y:S02]  /*6b20*/  UIADD3 UR27, UPT, UPT, UR18, UR26, URZ ;  /* 0x0000001a121b7290 */ /* 0x000fe4000fffe0ff */
[----:B------:R-:W-:Y:S01]  /*6b30*/  UIADD3 UR28, UPT, UPT, UR13, UR25, URZ ;  /* 0x000000190d1c7290 */ /* 0x000fe2000fffe0ff */
[----:B------:R-:W-:-:S03]  /*6b40*/  UMOV UR29, 0xffffffff ;  /* 0xffffffff001d7882 */ /* 0x000fc60000000000 */
[----:B------:R-:W-:-:S04]  /*6b50*/  UIMAD UR10, UR28, UR20, UR27 ;  /* 0x000000141c0a72a4 */ /* 0x000fc8000f8e021b */
[----:B01----:R-:W-:-:S12]  /*6b60*/  UIMAD UR10, UR10, UR21, URZ ;  /* 0x000000150a0a72a4 */ /* 0x003fd8000f8e02ff */
.L_x_236:
[----:B------:R-:W-:-:S04]  /*6b70*/  UIADD3 UR5, UPT, UPT, UR19, UR29, URZ ;  /* 0x0000001d13057290 */ /* 0x000fc8000fffe0ff */
[----:B------:R-:W-:-:S04]  /*6b80*/  UISETP.GT.U32.AND UP0, UPT, UR5, UR7, UPT ;  /* 0x000000070500728c */ /* 0x000fc8000bf04070 */
[----:B------:R-:W-:-:S09]  /*6b90*/  UISETP.LT.OR UP0, UPT, UR5, URZ, UP0 ;  /* 0x000000ff0500728c */ /* 0x000fd20008701670 */
[----:B01----:R-:W-:Y:S05]  /*6ba0*/  BRA.U UP0, `(.L_x_139) ;  /* 0x0000003900787547 */ /* 0x003fea000b800000 */
[----:B------:R-:W-:Y:S02]  /*6bb0*/  UISETP.GT.U32.AND UP0, UPT, UR27, UR8, UPT ;  /* 0x000000081b00728c */ /* 0x000fe4000bf04070 */
[----:B------:R-:W-:Y:S02]  /*6bc0*/  UISETP.GT.U32.AND UP1, UPT, UR28, UR9, UPT ;  /* 0x000000091c00728c */ /* 0x000fe4000bf24070 */
[----:B------:R-:W-:Y:S02]  /*6bd0*/  UISETP.LT.OR UP0, UPT, UR27, URZ, UP0 ;  /* 0x000000ff1b00728c */ /* 0x000fe40008701670 */
[----:B------:R-:W-:-:S04]  /*6be0*/  UISETP.LT.OR UP1, UPT, UR28, URZ, UP1 ;  /* 0x000000ff1c00728c */ /* 0x000fc80008f21670 */
[----:B------:R-:W-:-:S09]  /*6bf0*/  UPLOP3.LUT UP0, UPT, UP0, UP1, UPT, 0xf8, 0x8f ;  /* 0x00000000008f789c */ /* 0x000fd20000703f70 */
[----:B------:R-:W-:Y:S05]  /*6c00*/  BRA.U UP0, `(.L_x_139) ;  /* 0x0000003900607547 */ /* 0x000fea000b800000 */
[----:B------:R-:W0:Y:S01]  /*6c10*/  LDC.64 R8, c[0x0][0x380] ;  /* 0x0000e000ff087b82 */ /* 0x000e220000000a00 */
[----:B------:R-:W-:-:S06]  /*6c20*/  UIADD3 UR5, UPT, UPT, UR10, UR5, URZ ;  /* 0x000000050a057290 */ /* 0x000fcc000fffe0ff */
[----:B------:R-:W-:Y:S01]  /*6c30*/  MOV R11, UR5 ;  /* 0x00000005000b7c02 */ /* 0x000fe20008000f00 */
[----:B------:R-:W1:Y:S04]  /*6c40*/  S2UR UR11, SR_CgaCtaId ;  /* 0x00000000000b79c3 */ /* 0x000e680000008800 */
[----:B------:R-:W-:-:S04]  /*6c50*/  IMAD R11, R11, UR22, R0 ;  /* 0x000000160b0b7c24 */ /* 0x000fc8000f8e0200 */
[----:B------:R-:W2:Y:S01]  /*6c60*/  LDC R33, c[0x0][0x38c] ;  /* 0x0000e300ff217b82 */ /* 0x000ea20000000800 */
[----:B0-----:R-:W-:-:S05]  /*6c70*/  IMAD.WIDE.U32 R8, R11, 0x38, R8 ;  /* 0x000000380b087825 */ /* 0x001fca00078e0008 */
        /* <DEDUP_REMOVED lines=14> */
[----:B------:R-:W-:Y:S01]  /*6d60*/  UMOV UR5, 0x400 ;  /* 0x0000040000057882 */ /* 0x000fe20000000000 */
[----:B------:R-:W-:Y:S01]  /*6d70*/  IMAD.MOV.U32 R11, RZ, RZ, 0x38 ;  /* 0x00000038ff0b7424 */ /* 0x000fe200078e00ff */
[----:B------:R-:W-:Y:S01]  /*6d80*/  UIADD3 UR5, UPT, UPT, UR5, 0xe00, URZ ;  /* 0x00000e0005057890 */ /* 0x000fe2000fffe0ff */
[----:B------:R-:W-:Y:S01]  /*6d90*/  BSSY.RECONVERGENT B0, `(.L_x_140) ;  /* 0x000001a000007945 */ /* 0x000fe20003800200 */
[----:B--2---:R-:W-:-:S02]  /*6da0*/  FSETP.NEU.AND P6, PT, R33, 1, PT ;  /* 0x3f8000002100780b */ /* 0x004fc40003fcd000 */
[----:B-1----:R-:W-:Y:S01]  /*6db0*/  ULEA UR5, UR11, UR5, 0x18 ;  /* 0x000000050b057291 */ /* 0x002fe2000f8ec0ff */
[C---:B------:R-:W-:Y:S02]  /*6dc0*/  FSETP.NAN.AND P2, PT, R33.reuse, R33, PT ;  /* 0x000000212100720b */ /* 0x040fe40003f48000 */
[----:B------:R-:W-:Y:S02]  /*6dd0*/  FSETP.NEU.AND P5, PT, R33, RZ, PT ;  /* 0x000000ff2100720b */ /* 0x000fe40003fad000 */
[----:B------:R-:W-:Y:S01]  /*6de0*/  ISETP.NE.AND P4, PT, R19, 0x7ff00000, PT ;  /* 0x7ff000001300780c */ /* 0x000fe20003f85270 */
[----:B------:R-:W-:-:S05]  /*6df0*/  IMAD R32, R0, R11, UR5 ;  /* 0x0000000500207e24 */ /* 0x000fca000f8e020b */
[----:B---3--:R0:W-:Y:S04]  /*6e00*/  STS.64 [R32], R12 ;  /* 0x0000000c20007388 */ /* 0x0081e80000000a00 */
[----:B----4-:R1:W-:Y:S01]  /*6e10*/  STS.64 [R32+0x8], R14 ;  /* 0x0000080e20007388 */ /* 0x0103e20000000a00 */
[----:B0-----:R-:W-:-:S03]  /*6e20*/  DADD R12, -RZ, |UR16| ;  /* 0x40000010ff0c7e29 */ /* 0x001fc60008000100 */
[----:B-----5:R0:W-:Y:S01]  /*6e30*/  STS.64 [R32+0x10], R20 ;  /* 0x0000101420007388 */ /* 0x0201e20000000a00 */
[----:B-1----:R-:W-:Y:S01]  /*6e40*/  MOV R14, UR16 ;  /* 0x00000010000e7c02 */ /* 0x002fe20008000f00 */
[----:B------:R-:W-:Y:S02]  /*6e50*/  IMAD.U32 R15, RZ, RZ, UR17 ;  /* 0x00000011ff0f7e24 */ /* 0x000fe4000f8e00ff */
[----:B------:R0:W-:Y:S04]  /*6e60*/  STS.64 [R32+0x18], R22 ;  /* 0x0000181620007388 */ /* 0x0001e80000000a00 */
[----:B------:R-:W-:Y:S01]  /*6e70*/  DSETP.NEU.AND P3, PT, |R14|, +INF , PT ;  /* 0x7ff000000e00742a */ /* 0x000fe20003f6d200 */
[----:B------:R-:W-:Y:S01]  /*6e80*/  MOV R15, R12 ;  /* 0x0000000c000f7202 */ /* 0x000fe20000000f00 */
[----:B------:R-:W-:Y:S01]  /*6e90*/  IMAD.MOV.U32 R14, RZ, RZ, 0x40180000 ;  /* 0x40180000ff0e7424 */ /* 0x000fe200078e00ff */
[----:B------:R-:W-:Y:S01]  /*6ea0*/  MOV R12, 0x6f30 ;  /* 0x00006f30000c7802 */ /* 0x000fe20000000f00 */
[----:B------:R0:W-:Y:S04]  /*6eb0*/  STS.64 [R32+0x20], R24 ;  /* 0x0000201820007388 */ /* 0x0001e80000000a00 */
[----:B------:R0:W-:Y:S04]  /*6ec0*/  STS.64 [R32+0x28], R26 ;  /* 0x0000281a20007388 */ /* 0x0001e80000000a00 */
[----:B------:R0:W-:Y:S01]  /*6ed0*/  STS.64 [R32+0x30], R30 ;  /* 0x0000301e20007388 */ /* 0x0001e20000000a00 */
[----:B------:R-:W-:Y:S06]  /*6ee0*/  BAR.SYNC.DEFER_BLOCKING 0x0 ;  /* 0x0000000000007b1d */ /* 0x000fec0000010000 */
[----:B------:R0:W1:Y:S04]  /*6ef0*/  LDS R6, [R2+0x8] ;  /* 0x0000080002067984 */ /* 0x0000680000000800 */
[----:B------:R0:W2:Y:S04]  /*6f00*/  LDS.64 R10, [R2] ;  /* 0x00000000020a7984 */ /* 0x0000a80000000a00 */
[----:B------:R0:W3:Y:S02]  /*6f10*/  LDS.64 R8, [R2+0x30] ;  /* 0x0000300002087984 */ /* 0x0000e40000000a00 */
[----:B0123--:R-:W-:Y:S05]  /*6f20*/  CALL.REL.NOINC `($_Z3runP10Particle_sff$__internal_accurate_pow) ;  /* 0x0000004c00787944 */ /* 0x00ffea0003c00000 */
[----:B------:R-:W-:Y:S05]  /*6f30*/  BSYNC.RECONVERGENT B0 ;  /* 0x0000000000007941 */ /* 0x000fea0003800200 */
.L_x_140:
[----:B------:R-:W-:Y:S01]  /*6f40*/  FSEL R21, R13, RZ, P5 ;  /* 0x000000ff0d157208 */ /* 0x000fe20002800000 */
[----:B------:R-:W-:Y:S01]  /*6f50*/  UISETP.NE.AND UP0, UPT, UR22, 0x1, UPT ;  /* 0x000000011600788c */ /* 0x000fe2000bf05270 */
[----:B------:R-:W-:Y:S01]  /*6f60*/  FSEL R12, R14, RZ, P5 ;  /* 0x000000ff0e0c7208 */ /* 0x000fe20002800000 */
[----:B------:R-:W-:Y:S01]  /*6f70*/  UMOV UR30, 0x54442d18 ;  /* 0x54442d18001e7882 */ /* 0x000fe20000000000 */
[----:B------:R-:W-:Y:S01]  /*6f80*/  FSEL R15, R21, +QNAN , P3 ;  /* 0x7ff00000150f7808 */ /* 0x000fe20001800000 */
[----:B------:R-:W-:Y:S01]  /*6f90*/  UMOV UR31, 0x400921fb ;  /* 0x400921fb001f7882 */ /* 0x000fe20000000000 */
[----:B------:R-:W-:Y:S01]  /*6fa0*/  FSEL R13, R12, RZ, P3 ;  /* 0x000000ff0c0d7208 */ /* 0x000fe20001800000 */
[----:B------:R-:W-:Y:S01]  /*6fb0*/  FADD R8, R8, 2 ;  /* 0x4000000008087421 */ /* 0x000fe20000000000 */
[----:B------:R-:W-:Y:S01]  /*6fc0*/  @!P4 FSEL R21, R29, R15, P2 ;  /* 0x0000000f1d15c208 */ /* 0x000fe20001000000 */
[----:B------:R-:W-:Y:S01]  /*6fd0*/  IMAD.MOV.U32 R20, RZ, RZ, RZ ;  /* 0x000000ffff147224 */ /* 0x000fe200078e00ff */
[----:B------:R-:W-:-:S02]  /*6fe0*/  @!P4 FSEL R12, R28, R13, P2 ;  /* 0x0000000d1c0cc208 */ /* 0x000fc40001000000 */
[----:B------:R-:W-:Y:S02]  /*6ff0*/  MOV R13, R21 ;  /* 0x00000015000d7202 */ /* 0x000fe40000000f00 */
[----:B------:R-:W-:Y:S02]  /*7000*/  MOV R24, RZ ;  /* 0x000000ff00187202 */ /* 0x000fe40000000f00 */
[----:B------:R-:W0:Y:S02]  /*7010*/  F2F.F32.F64 R12, R12 ;  /* 0x0000000c000c7310 */ /* 0x000e240000301000 */
[----:B0-----:R-:W-:-:S06]  /*7020*/  FSEL R14, R12, 1, P6 ;  /* 0x3f8000000c0e7808 */ /* 0x001fcc0003000000 */
[----:B------:R-:W0:Y:S02]  /*7030*/  F2F.F64.F32 R26, R14 ;  /* 0x0000000e001a7310 */ /* 0x000e240000201800 */
[----:B0-----:R-:W-:Y:S01]  /*7040*/  DMUL R26, R26, UR30 ;  /* 0x0000001e1a1a7c28 */ /* 0x001fe20008000000 */
[----:B------:R-:W-:Y:S10]  /*7050*/  BRA.U !UP0, `(.L_x_141) ;  /* 0x0000000d08087547 */ /* 0x000ff4000b800000 */
[----:B------:R-:W-:Y:S01]  /*7060*/  ULOP3.LUT UR11, UR22, 0xfffffffe, URZ, 0xc0, !UPT ;  /* 0xfffffffe160b7892 */ /* 0x000fe2000f8ec0ff */
[----:B------:R-:W-:Y:S01]  /*7070*/  IMAD.MOV.U32 R20, RZ, RZ, RZ ;  /* 0x000000ffff147224 */ /* 0x000fe200078e00ff */
[----:B------:R-:W0:Y:S01]  /*7080*/  LDCU UR12, c[0x0][0x38c] ;  /* 0x00007180ff0c77ac */ /* 0x000e220008000800 */
[----:B------:R-:W-:Y:S02]  /*7090*/  UIADD3 UR5, UPT, UPT, UR5, 0x38, URZ ;  /* 0x0000003805057890 */ /* 0x000fe4000fffe0ff */
[----:B------:R-:W-:-:S12]  /*70a0*/  UIADD3 UR11, UPT, UPT, -UR11, URZ, URZ ;  /* 0x000000ff0b0b7290 */ /* 0x000fd8000fffe1ff */
.L_x_163:
[----:B-1----:R-:W1:Y:S01]  /*70b0*/  LDS.64 R12, [UR5+-0x38] ;  /* 0xffffc805ff0c7984 */ /* 0x002e620008000a00 */
[----:B------:R-:W-:Y:S01]  /*70c0*/  UIADD3 UR11, UPT, UPT, UR11, 0x2, URZ ;  /* 0x000000020b0b7890 */ /* 0x000fe2000fffe0ff */
[----:B------:R-:W-:Y:S02]  /*70d0*/  BSSY.RECONVERGENT B0, `(.L_x_142) ;  /* 0x0000015000007945 */ /* 0x000fe40003800200 */
[----:B--2---:R-:W2:Y:S01]  /*70e0*/  LDS R15, [UR5+-0x30] ;  /* 0xffffd005ff0f7984 */ /* 0x004ea20008000800 */
[----:B------:R-:W-:Y:S01]  /*70f0*/  UISETP.NE.AND UP0, UPT, UR11, URZ, UPT ;  /* 0x000000ff0b00728c */ /* 0x000fe2000bf05270 */
[----:B-1----:R-:W-:Y:S01]  /*7100*/  FADD R13, R11, -R13 ;  /* 0x8000000d0b0d7221 */ /* 0x002fe20000000000 */
[----:B------:R-:W-:-:S03]  /*7110*/  FADD R12, R10, -R12 ;  /* 0x8000000c0a0c7221 */ /* 0x000fc60000000000 */
[----:B------:R-:W-:Y:S01]  /*7120*/  FMUL R13, R13, R13 ;  /* 0x0000000d0d0d7220 */ /* 0x000fe20000400000 */
[----:B--2---:R-:W-:-:S03]  /*7130*/  FADD R14, R6, -R15 ;  /* 0x8000000f060e7221 */ /* 0x004fc60000000000 */
[----:B------:R-:W-:-:S04]  /*7140*/  FFMA R13, R12, R12, R13 ;  /* 0x0000000c0c0d7223 */ /* 0x000fc8000000000d */
[----:B------:R-:W-:-:S04]  /*7150*/  FFMA R12, R14, R14, R13 ;  /* 0x0000000e0e0c7223 */ /* 0x000fc8000000000d */
[----:B------:R1:W2:Y:S01]  /*7160*/  MUFU.RSQ R13, R12 ;  /* 0x0000000c000d7308 */ /* 0x0002a20000001400 */
[----:B------:R-:W-:-:S04]  /*7170*/  IADD3 R14, PT, PT, R12, -0xd000000, RZ ;  /* 0xf30000000c0e7810 */ /* 0x000fc80007ffe0ff */
[----:B------:R-:W-:-:S13]  /*7180*/  ISETP.GT.U32.AND P0, PT, R14, 0x727fffff, PT ;  /* 0x727fffff0e00780c */ /* 0x000fda0003f04070 */
[----:B0123--:R-:W-:Y:S05]  /*7190*/  @!P0 BRA `(.L_x_143) ;  /* 0x0000000000108947 */ /* 0x00ffea0003800000 */
[----:B------:R-:W-:-:S07]  /*71a0*/  MOV R14, 0x71c0 ;  /* 0x000071c0000e7802 */ /* 0x000fce0000000f00 */
[----:B0-----:R-:W-:Y:S05]  /*71b0*/  CALL.REL.NOINC `($__internal_2_$__cuda_sm20_sqrt_rn_f32_slowpath) ;  /* 0x0000004000dc7944 */ /* 0x001fea0003c00000 */
[----:B------:R-:W-:Y:S01]  /*71c0*/  IMAD.MOV.U32 R21, RZ, RZ, R15 ;  /* 0x000000ffff157224 */ /* 0x000fe200078e000f */
[----:B------:R-:W-:Y:S06]  /*71d0*/  BRA `(.L_x_144) ;  /* 0x0000000000107947 */ /* 0x000fec0003800000 */
.L_x_143:
[----:B------:R-:W-:Y:S01]  /*71e0*/  FMUL.FTZ R21, R12, R13 ;  /* 0x0000000d0c157220 */ /* 0x000fe20000410000 */
[----:B------:R-:W-:-:S03]  /*71f0*/  FMUL.FTZ R13, R13, 0.5 ;  /* 0x3f0000000d0d7820 */ /* 0x000fc60000410000 */
[----:B------:R-:W-:-:S04]  /*7200*/  FFMA R12, -R21, R21, R12 ;  /* 0x00000015150c7223 */ /* 0x000fc8000000010c */
[----:B------:R-:W-:-:S07]  /*7210*/  FFMA R21, R12, R13, R21 ;  /* 0x0000000d0c157223 */ /* 0x000fce0000000015 */
.L_x_144:
[----:B0-----:R-:W-:Y:S05]  /*7220*/  BSYNC.RECONVERGENT B0 ;  /* 0x0000000000007941 */ /* 0x001fea0003800200 */
.L_x_142:
[C---:B------:R-:W-:Y:S01]  /*7230*/  FSETP.GTU.AND P0, PT, R21.reuse, UR12, PT ;  /* 0x0000000c15007c0b */ /* 0x040fe2000bf0c000 */
[----:B------:R-:W-:Y:S01]  /*7240*/  BSSY.RECONVERGENT B1, `(.L_x_145) ;  /* 0x0000044000017945 */ /* 0x000fe20003800200 */
[----:B------:R-:W-:-:S13]  /*7250*/  FSETP.LTU.AND P1, PT, R21, RZ, PT ;  /* 0x000000ff1500720b */ /* 0x000fda0003f29000 */
[----:B------:R-:W-:Y:S05]  /*7260*/  @P0 BRA P1, `(.L_x_146) ;  /* 0x0000000400040947 */ /* 0x000fea0000800000 */
[----:B------:R-:W0:Y:S01]  /*7270*/  LDS R13, [UR5+-0x8] ;  /* 0xfffff805ff0d7984 */ /* 0x000e220008000800 */
[----:B------:R-:W-:Y:S01]  /*7280*/  FADD R21, -R21, UR12 ;  /* 0x0000000c15157e21 */ /* 0x000fe20008000100 */
[----:B------:R-:W-:Y:S03]  /*7290*/  BSSY.RECONVERGENT B0, `(.L_x_147) ;  /* 0x000000b000007945 */ /* 0x000fe60003800200 */
[----:B------:R-:W1:Y:S01]  /*72a0*/  F2F.F64.F32 R22, R21 ;  /* 0x0000001500167310 */ /* 0x000e620000201800 */
[----:B0-----:R-:W-:-:S04]  /*72b0*/  FADD R12, R8, R13 ;  /* 0x0000000d080c7221 */ /* 0x001fc80000000000 */
[----:B------:R-:W-:Y:S01]  /*72c0*/  FMUL R14, R12, R9 ;  /* 0x000000090c0e7220 */ /* 0x000fe20000400000 */
[----:B-1----:R-:W-:-:S03]  /*72d0*/  DADD R12, -RZ, |R22| ;  /* 0x00000000ff0c7229 */ /* 0x002fc60000000516 */
[----:B------:R-:W-:Y:S01]  /*72e0*/  FMUL R46, R14, 15 ;  /* 0x417000000e2e7820 */ /* 0x000fe20000400000 */
[----:B------:R-:W-:-:S05]  /*72f0*/  IMAD.MOV.U32 R14, RZ, RZ, 0x40080000 ;  /* 0x40080000ff0e7424 */ /* 0x000fca00078e00ff */
[----:B------:R-:W0:Y:S01]  /*7300*/  F2F.F64.F32 R46, R46 ;  /* 0x0000002e002e7310 */ /* 0x000e220000201800 */
[----:B------:R-:W-:Y:S02]  /*7310*/  MOV R15, R12 ;  /* 0x0000000c000f7202 */ /* 0x000fe40000000f00 */
[----:B------:R-:W-:-:S07]  /*7320*/  MOV R12, 0x7340 ;  /* 0x00007340000c7802 */ /* 0x000fce0000000f00 */
[----:B0-----:R-:W-:Y:S05]  /*7330*/  CALL.REL.NOINC `($_Z3runP10Particle_sff$__internal_accurate_pow) ;  /* 0x0000004800747944 */ /* 0x001fea0003c00000 */
[----:B------:R-:W-:Y:S05]  /*7340*/  BSYNC.RECONVERGENT B0 ;  /* 0x0000000000007941 */ /* 0x000fea0003800200 */
.L_x_147:
[----:B------:R-:W0:Y:S01]  /*7350*/  MUFU.RCP64H R31, R27 ;  /* 0x0000001b001f7308 */ /* 0x000e220000001800 */
[----:B------:R-:W-:Y:S01]  /*7360*/  HFMA2 R30, -RZ, RZ, 0, 5.9604644775390625e-08 ;  /* 0x00000001ff1e7431 */ /* 0x000fe200000001ff */
[----:B------:R-:W-:Y:S01]  /*7370*/  DADD R34, R22, 3 ;  /* 0x4008000016227429 */ /* 0x000fe20000000000 */
[----:B------:R-:W-:Y:S01]  /*7380*/  IMAD.MOV.U32 R12, RZ, RZ, R14 ;  /* 0x000000ffff0c7224 */ /* 0x000fe200078e000e */
[----:B------:R-:W-:Y:S01]  /*7390*/  ISETP.GE.AND P3, PT, R23, RZ, PT ;  /* 0x000000ff1700720c */ /* 0x000fe20003f66270 */
[----:B------:R-:W-:Y:S01]  /*73a0*/  BSSY.RECONVERGENT B0, `(.L_x_148) ;  /* 0x000001d000007945 */ /* 0x000fe20003800200 */
[C---:B------:R-:W-:Y:S02]  /*73b0*/  FSETP.NEU.AND P4, PT, R21.reuse, RZ, PT ;  /* 0x000000ff1500720b */ /* 0x040fe40003f8d000 */
[----:B------:R-:W-:Y:S02]  /*73c0*/  FSETP.NEU.AND P1, PT, R21, 1, PT ;  /* 0x3f8000001500780b */ /* 0x000fe40003f2d000 */
[----:B------:R-:W-:-:S02]  /*73d0*/  FSETP.GEU.AND P2, PT, |R47|, 6.5827683646048100446e-37, PT ;  /* 0x036000002f00780b */ /* 0x000fc40003f4e200 */
[----:B------:R-:W-:-:S04]  /*73e0*/  LOP3.LUT R34, R35, 0x7ff00000, RZ, 0xc0, !PT ;  /* 0x7ff0000023227812 */ /* 0x000fc800078ec0ff */
[----:B------:R-:W-:Y:S01]  /*73f0*/  ISETP.NE.AND P5, PT, R34, 0x7ff00000, PT ;  /* 0x7ff000002200780c */ /* 0x000fe20003fa5270 */
[----:B0-----:R-:W-:-:S08]  /*7400*/  DFMA R24, -R26, R30, 1 ;  /* 0x3ff000001a18742b */ /* 0x001fd0000000011e */
[----:B------:R-:W-:-:S08]  /*7410*/  DFMA R24, R24, R24, R24 ;  /* 0x000000181818722b */ /* 0x000fd00000000018 */
[----:B------:R-:W-:-:S08]  /*7420*/  DFMA R24, R30, R24, R30 ;  /* 0x000000181e18722b */ /* 0x000fd0000000001e */
[----:B------:R-:W-:-:S08]  /*7430*/  DFMA R32, -R26, R24, 1 ;  /* 0x3ff000001a20742b */ /* 0x000fd00000000118 */
[----:B------:R-:W-:-:S08]  /*7440*/  DFMA R32, R24, R32, R24 ;  /* 0x000000201820722b */ /* 0x000fd00000000018 */
[----:B------:R-:W-:-:S08]  /*7450*/  DMUL R30, R46, R32 ;  /* 0x000000202e1e7228 */ /* 0x000fd00000000000 */
[----:B------:R-:W-:-:S08]  /*7460*/  DFMA R24, -R26, R30, R46 ;  /* 0x0000001e1a18722b */ /* 0x000fd0000000012e */
[----:B------:R-:W-:Y:S02]  /*7470*/  DFMA R24, R32, R24, R30 ;  /* 0x000000182018722b */ /* 0x000fe4000000001e */
[----:B------:R-:W-:-:S08]  /*7480*/  DADD R30, -RZ, -R12 ;  /* 0x00000000ff1e7229 */ /* 0x000fd0000000090c */
[----:B------:R-:W-:Y:S02]  /*7490*/  FFMA R15, RZ, R27, R25 ;  /* 0x0000001bff0f7223 */ /* 0x000fe40000000019 */
[----:B------:R-:W-:Y:S02]  /*74a0*/  FSEL R12, R30, R14, !P3 ;  /* 0x0000000e1e0c7208 */ /* 0x000fe40005800000 */
[----:B------:R-:W-:Y:S02]  /*74b0*/  FSEL R13, R31, R13, !P3 ;  /* 0x0000000d1f0d7208 */ /* 0x000fe40005800000 */
[----:B------:R-:W-:Y:S02]  /*74c0*/  FSETP.GT.AND P0, PT, |R15|, 1.469367938527859385e-39, PT ;  /* 0x001000000f00780b */ /* 0x000fe40003f04200 */
[----:B------:R-:W-:Y:S02]  /*74d0*/  FSEL R12, R12, RZ, P4 ;  /* 0x000000ff0c0c7208 */ /* 0x000fe40002000000 */
[----:B------:R-:W-:Y:S01]  /*74e0*/  FSEL R13, R23, R13, !P4 ;  /* 0x0000000d170d7208 */ /* 0x000fe20006000000 */
[----:B------:R-:W-:Y:S08]  /*74f0*/  @P5 BRA `(.L_x_149) ;  /* 0x00000000001c5947 */ /* 0x000ff00003800000 */
[----:B------:R-:W-:-:S13]  /*7500*/  FSETP.NAN.AND P4, PT, R21, R21, PT ;  /* 0x000000151500720b */ /* 0x000fda0003f88000 */
[----:B------:R-:W-:Y:S01]  /*7510*/  @P4 DADD R12, R22, 3 ;  /* 0x40080000160c4429 */ /* 0x000fe20000000000 */
[----:B------:R-:W-:Y:S10]  /*7520*/  @P4 BRA `(.L_x_149) ;  /* 0x0000000000104947 */ /* 0x000ff40003800000 */
[----:B------:R-:W-:-:S14]  /*7530*/  DSETP.NEU.AND P4, PT, |R22|, +INF , PT ;  /* 0x7ff000001600742a */ /* 0x000fdc0003f8d200 */
[----:B------:R-:W-:Y:S01]  /*7540*/  @!P4 MOV R14, 0xfff00000 ;  /* 0xfff00000000ec802 */ /* 0x000fe20000000f00 */
[----:B------:R-:W-:-:S03]  /*7550*/  @!P4 IMAD.MOV.U32 R12, RZ, RZ, RZ ;  /* 0x000000ffff0cc224 */ /* 0x000fc600078e00ff */
[----:B------:R-:W-:-:S07]  /*7560*/  @!P4 SEL R13, R14, 0x7ff00000, !P3 ;  /* 0x7ff000000e0dc807 */ /* 0x000fce0005800000 */
.L_x_149:
[----:B------:R-:W-:Y:S05]  /*7570*/  BSYNC.RECONVERGENT B0 ;  /* 0x0000000000007941 */ /* 0x000fea0003800200 */
.L_x_148:
[----:B------:R-:W-:Y:S01]  /*7580*/  BSSY.RECONVERGENT B2, `(.L_x_150) ;  /* 0x000000c000027945 */ /* 0x000fe20003800200 */
[----:B------:R-:W-:Y:S02]  /*7590*/  FSEL R22, R12, RZ, P1 ;  /* 0x000000ff0c167208 */ /* 0x000fe40000800000 */
[----:B------:R-:W-:Y:S01]  /*75a0*/  FSEL R23, R13, 1.875, P1 ;  /* 0x3ff000000d177808 */ /* 0x000fe20000800000 */
[----:B------:R-:W-:Y:S06]  /*75b0*/  @P0 BRA P2, `(.L_x_151) ;  /* 0x0000000000200947 */ /* 0x000fec0001000000 */
[----:B------:R-:W-:Y:S01]  /*75c0*/  MOV R43, R46 ;  /* 0x0000002e002b7202 */ /* 0x000fe20000000f00 */
[----:B------:R-:W-:Y:S01]  /*75d0*/  IMAD.MOV.U32 R42, RZ, RZ, R47 ;  /* 0x000000ffff2a7224 */ /* 0x000fe200078e002f */
[----:B------:R-:W-:Y:S01]  /*75e0*/  MOV R34, R26 ;  /* 0x0000001a00227202 */ /* 0x000fe20000000f00 */
[----:B------:R-:W-:Y:S01]  /*75f0*/  IMAD.MOV.U32 R35, RZ, RZ, R27 ;  /* 0x000000ffff237224 */ /* 0x000fe200078e001b */
[----:B------:R-:W-:-:S07]  /*7600*/  MOV R14, 0x7620 ;  /* 0x00007620000e7802 */ /* 0x000fce0000000f00 */
[----:B------:R-:W-:Y:S05]  /*7610*/  CALL.REL.NOINC `($__internal_0_$__cuda_sm20_div_rn_f64_full) ;  /* 0x00000034005c7944 */ /* 0x000fea0003c00000 */
[----:B------:R-:W-:Y:S01]  /*7620*/  MOV R24, R12 ;  /* 0x0000000c00187202 */ /* 0x000fe20000000f00 */
[----:B------:R-:W-:-:S07]  /*7630*/  IMAD.MOV.U32 R25, RZ, RZ, R13 ;  /* 0x000000ffff197224 */ /* 0x000fce00078e000d */
.L_x_151:
[----:B------:R-:W-:Y:S05]  /*7640*/  BSYNC.RECONVERGENT B2 ;  /* 0x0000000000027941 */ /* 0x000fea0003800200 */
.L_x_150:
[----:B------:R-:W0:Y:S02]  /*7650*/  F2F.F64.F32 R20, R20 ;  /* 0x0000001400147310 */ /* 0x000e240000201800 */
[----:B0-----:R-:W-:-:S06]  /*7660*/  DFMA R22, R24, R22, R20 ;  /* 0x000000161816722b */ /* 0x001fcc0000000014 */
[----:B------:R0:W1:Y:S05]  /*7670*/  F2F.F32.F64 R20, R22 ;  /* 0x0000001600147310 */ /* 0x00006a0000301000 */
.L_x_146:
[----:B------:R-:W-:Y:S05]  /*7680*/  BSYNC.RECONVERGENT B1 ;  /* 0x0000000000017941 */ /* 0x000fea0003800200 */
.L_x_145:
[----:B------:R-:W2:Y:S01]  /*7690*/  LDS.64 R12, [UR5] ;  /* 0x00000005ff0c7984 */ /* 0x000ea20008000a00 */
[----:B------:R-:W-:Y:S03]  /*76a0*/  BSSY.RECONVERGENT B0, `(.L_x_152) ;  /* 0x0000014000007945 */ /* 0x000fe60003800200 */
[----:B------:R-:W3:Y:S01]  /*76b0*/  LDS R15, [UR5+0x8] ;  /* 0x00000805ff0f7984 */ /* 0x000ee20008000800 */
[----:B--2---:R-:W-:Y:S01]  /*76c0*/  FADD R13, R11, -R13 ;  /* 0x8000000d0b0d7221 */ /* 0x004fe20000000000 */
[----:B------:R-:W-:-:S03]  /*76d0*/  FADD R12, R10, -R12 ;  /* 0x8000000c0a0c7221 */ /* 0x000fc60000000000 */
[----:B------:R-:W-:Y:S01]  /*76e0*/  FMUL R13, R13, R13 ;  /* 0x0000000d0d0d7220 */ /* 0x000fe20000400000 */
[----:B---3--:R-:W-:-:S03]  /*76f0*/  FADD R14, R6, -R15 ;  /* 0x8000000f060e7221 */ /* 0x008fc60000000000 */
[----:B------:R-:W-:-:S04]  /*7700*/  FFMA R13, R12, R12, R13 ;  /* 0x0000000c0c0d7223 */ /* 0x000fc8000000000d */
[----:B------:R-:W-:-:S04]  /*7710*/  FFMA R12, R14, R14, R13 ;  /* 0x0000000e0e0c7223 */ /* 0x000fc8000000000d */
[----:B------:R2:W3:Y:S01]  /*7720*/  MUFU.RSQ R13, R12 ;  /* 0x0000000c000d7308 */ /* 0x0004e20000001400 */
[----:B------:R-:W-:-:S04]  /*7730*/  IADD3 R14, PT, PT, R12, -0xd000000, RZ ;  /* 0xf30000000c0e7810 */ /* 0x000fc80007ffe0ff */
[----:B------:R-:W-:-:S13]  /*7740*/  ISETP.GT.U32.AND P0, PT, R14, 0x727fffff, PT ;  /* 0x727fffff0e00780c */ /* 0x000fda0003f04070 */
[----:B--23--:R-:W-:Y:S05]  /*7750*/  @!P0 BRA `(.L_x_153) ;  /* 0x0000000000108947 */ /* 0x00cfea0003800000 */
[----:B------:R-:W-:-:S07]  /*7760*/  MOV R14, 0x7780 ;  /* 0x00007780000e7802 */ /* 0x000fce0000000f00 */
[----:B01----:R-:W-:Y:S05]  /*7770*/  CALL.REL.NOINC `($__internal_2_$__cuda_sm20_sqrt_rn_f32_slowpath) ;  /* 0x0000003c006c7944 */ /* 0x003fea0003c00000 */
[----:B------:R-:W-:Y:S01]  /*7780*/  IMAD.MOV.U32 R21, RZ, RZ, R15 ;  /* 0x000000ffff157224 */ /* 0x000fe200078e000f */
[----:B------:R-:W-:Y:S06]  /*7790*/  BRA `(.L_x_154) ;  /* 0x0000000000107947 */ /* 0x000fec0003800000 */
.L_x_153:
[----:B------:R-:W-:Y:S01]  /*77a0*/  FMUL.FTZ R21, R12, R13 ;  /* 0x0000000d0c157220 */ /* 0x000fe20000410000 */
[----:B------:R-:W-:-:S03]  /*77b0*/  FMUL.FTZ R13, R13, 0.5 ;  /* 0x3f0000000d0d7820 */ /* 0x000fc60000410000 */
[----:B------:R-:W-:-:S04]  /*77c0*/  FFMA R12, -R21, R21, R12 ;  /* 0x00000015150c7223 */ /* 0x000fc8000000010c */
[----:B------:R-:W-:-:S07]  /*77d0*/  FFMA R21, R12, R13, R21 ;  /* 0x0000000d0c157223 */ /* 0x000fce0000000015 */
.L_x_154:
[----:B------:R-:W-:Y:S05]  /*77e0*/  BSYNC.RECONVERGENT B0 ;  /* 0x0000000000007941 */ /* 0x000fea0003800200 */
.L_x_152:
[C---:B------:R-:W-:Y:S01]  /*77f0*/  FSETP.GTU.AND P0, PT, R21.reuse, UR12, PT ;  /* 0x0000000c15007c0b */ /* 0x040fe2000bf0c000 */
[----:B------:R-:W-:Y:S01]  /*7800*/  BSSY.RECONVERGENT B1, `(.L_x_155) ;  /* 0x0000044000017945 */ /* 0x000fe20003800200 */
[----:B------:R-:W-:-:S13]  /*7810*/  FSETP.LTU.AND P1, PT, R21, RZ, PT ;  /* 0x000000ff1500720b */ /* 0x000fda0003f29000 */
[----:B------:R-:W-:Y:S05]  /*7820*/  @P0 BRA P1, `(.L_x_156) ;  /* 0x0000000400040947 */ /* 0x000fea0000800000 */
[----:B------:R-:W2:Y:S01]  /*7830*/  LDS R13, [UR5+0x30] ;  /* 0x00003005ff0d7984 */ /* 0x000ea20008000800 */
[----:B------:R-:W-:Y:S01]  /*7840*/  FADD R21, -R21, UR12 ;  /* 0x0000000c15157e21 */ /* 0x000fe20008000100 */
[----:B------:R-:W-:Y:S03]  /*7850*/  BSSY.RECONVERGENT B0, `(.L_x_157) ;  /* 0x000000b000007945 */ /* 0x000fe60003800200 */
[----:B0-----:R-:W0:Y:S01]  /*7860*/  F2F.F64.F32 R22, R21 ;  /* 0x0000001500167310 */ /* 0x001e220000201800 */
[----:B--2---:R-:W-:-:S04]  /*7870*/  FADD R12, R8, R13 ;  /* 0x0000000d080c7221 */ /* 0x004fc80000000000 */
[----:B------:R-:W-:Y:S01]  /*7880*/  FMUL R14, R12, R9 ;  /* 0x000000090c0e7220 */ /* 0x000fe20000400000 */
[----:B0-----:R-:W-:-:S03]  /*7890*/  DADD R12, -RZ, |R22| ;  /* 0x00000000ff0c7229 */ /* 0x001fc60000000516 */
[----:B------:R-:W-:Y:S01]  /*78a0*/  FMUL R46, R14, 15 ;  /* 0x417000000e2e7820 */ /* 0x000fe20000400000 */
[----:B------:R-:W-:-:S05]  /*78b0*/  IMAD.MOV.U32 R14, RZ, RZ, 0x40080000 ;  /* 0x40080000ff0e7424 */ /* 0x000fca00078e00ff */
[----:B------:R-:W0:Y:S01]  /*78c0*/  F2F.F64.F32 R46, R46 ;  /* 0x0000002e002e7310 */ /* 0x000e220000201800 */
[----:B------:R-:W-:Y:S02]  /*78d0*/  MOV R15, R12 ;  /* 0x0000000c000f7202 */ /* 0x000fe40000000f00 */
[----:B------:R-:W-:-:S07]  /*78e0*/  MOV R12, 0x7900 ;  /* 0x00007900000c7802 */ /* 0x000fce0000000f00 */
[----:B01----:R-:W-:Y:S05]  /*78f0*/  CALL.REL.NOINC `($_Z3runP10Particle_sff$__internal_accurate_pow) ;  /* 0x0000004400047944 */ /* 0x003fea0003c00000 */
[----:B------:R-:W-:Y:S05]  /*7900*/  BSYNC.RECONVERGENT B0 ;  /* 0x0000000000007941 */ /* 0x000fea0003800200 */
.L_x_157:
[----:B------:R-:W-:Y:S01]  /*7910*/  DADD R30, R22, 3 ;  /* 0x40080000161e7429 */ /* 0x000fe20000000000 */
[----:B------:R-:W-:Y:S01]  /*7920*/  MOV R12, R14 ;  /* 0x0000000e000c7202 */ /* 0x000fe20000000f00 */
[----:B------:R-:W-:Y:S01]  /*7930*/  BSSY.RECONVERGENT B0, `(.L_x_158) ;  /* 0x0000014000007945 */ /* 0x000fe20003800200 */
[----:B------:R-:W-:Y:S02]  /*7940*/  ISETP.GE.AND P2, PT, R23, RZ, PT ;  /* 0x000000ff1700720c */ /* 0x000fe40003f46270 */
[----:B------:R-:W-:Y:S02]  /*7950*/  FSETP.NEU.AND P0, PT, R21, RZ, PT ;  /* 0x000000ff1500720b */ /* 0x000fe40003f0d000 */
[----:B------:R-:W-:-:S03]  /*7960*/  DADD R24, -RZ, -R12 ;  /* 0x00000000ff187229 */ /* 0x000fc6000000090c */
[----:B------:R-:W-:-:S04]  /*7970*/  LOP3.LUT R30, R31, 0x7ff00000, RZ, 0xc0, !PT ;  /* 0x7ff000001f1e7812 */ /* 0x000fc800078ec0ff */
[----:B------:R-:W-:-:S03]  /*7980*/  ISETP.NE.AND P1, PT, R30, 0x7ff00000, PT ;  /* 0x7ff000001e00780c */ /* 0x000fc60003f25270 */
[----:B------:R-:W-:Y:S02]  /*7990*/  FSEL R14, R24, R14, !P2 ;  /* 0x0000000e180e7208 */ /* 0x000fe40005000000 */
[----:B------:R-:W-:Y:S02]  /*79a0*/  FSEL R13, R25, R13, !P2 ;  /* 0x0000000d190d7208 */ /* 0x000fe40005000000 */
[----:B------:R-:W-:Y:S02]  /*79b0*/  FSEL R14, R14, RZ, P0 ;  /* 0x000000ff0e0e7208 */ /* 0x000fe40000000000 */
[----:B------:R-:W-:-:S04]  /*79c0*/  FSEL R15, R23, R13, !P0 ;  /* 0x0000000d170f7208 */ /* 0x000fc80004000000 */
[----:B------:R-:W-:Y:S05]  /*79d0*/  @P1 BRA `(.L_x_159) ;  /* 0x0000000000241947 */ /* 0x000fea0003800000 */
[----:B------:R-:W-:-:S13]  /*79e0*/  FSETP.NAN.AND P0, PT, R21, R21, PT ;  /* 0x000000151500720b */ /* 0x000fda0003f08000 */
[----:B------:R-:W-:Y:S05]  /*79f0*/  @P0 BRA `(.L_x_160) ;  /* 0x0000000000180947 */ /* 0x000fea0003800000 */
[----:B------:R-:W-:-:S14]  /*7a00*/  DSETP.NEU.AND P0, PT, |R22|, +INF , PT ;  /* 0x7ff000001600742a */ /* 0x000fdc0003f0d200 */
[----:B------:R-:W-:Y:S05]  /*7a10*/  @P0 BRA `(.L_x_159) ;  /* 0x0000000000140947 */ /* 0x000fea0003800000 */
[----:B------:R-:W-:-:S05]  /*7a20*/  IMAD.MOV.U32 R14, RZ, RZ, -0x100000 ;  /* 0xfff00000ff0e7424 */ /* 0x000fca00078e00ff */
[----:B------:R-:W-:Y:S02]  /*7a30*/  SEL R15, R14, 0x7ff00000, !P2 ;  /* 0x7ff000000e0f7807 */ /* 0x000fe40005000000 */
[----:B------:R-:W-:Y:S01]  /*7a40*/  MOV R14, RZ ;  /* 0x000000ff000e7202 */ /* 0x000fe20000000f00 */
[----:B------:R-:W-:Y:S06]  /*7a50*/  BRA `(.L_x_159) ;  /* 0x0000000000047947 */ /* 0x000fec0003800000 */
.L_x_160:
[----:B------:R-:W-:-:S11]  /*7a60*/  DADD R14, R22, 3 ;  /* 0x40080000160e7429 */ /* 0x000fd60000000000 */
.L_x_159:
[----:B------:R-:W-:Y:S05]  /*7a70*/  BSYNC.RECONVERGENT B0 ;  /* 0x0000000000007941 */ /* 0x000fea0003800200 */
.L_x_158:
[----:B------:R-:W0:Y:S01]  /*7a80*/  MUFU.RCP64H R13, R27 ;  /* 0x0000001b000d7308 */ /* 0x000e220000001800 */
[----:B------:R-:W-:Y:S01]  /*7a90*/  IMAD.MOV.U32 R12, RZ, RZ, 0x1 ;  /* 0x00000001ff0c7424 */ /* 0x000fe200078e00ff */
[----:B------:R-:W-:Y:S01]  /*7aa0*/  FSETP.GEU.AND P2, PT, |R47|, 6.5827683646048100446e-37, PT ;  /* 0x036000002f00780b */ /* 0x000fe20003f4e200 */
[----:B------:R-:W-:Y:S01]  /*7ab0*/  BSSY.RECONVERGENT B2, `(.L_x_161) ;  /* 0x0000015000027945 */ /* 0x000fe20003800200 */
[----:B------:R-:W-:-:S03]  /*7ac0*/  FSETP.NEU.AND P0, PT, R21, 1, PT ;  /* 0x3f8000001500780b */ /* 0x000fc60003f0d000 */
[----:B0-----:R-:W-:-:S08]  /*7ad0*/  DFMA R22, -R26, R12, 1 ;  /* 0x3ff000001a16742b */ /* 0x001fd0000000010c */
[----:B------:R-:W-:-:S08]  /*7ae0*/  DFMA R22, R22, R22, R22 ;  /* 0x000000161616722b */ /* 0x000fd00000000016 */
[----:B------:R-:W-:-:S08]  /*7af0*/  DFMA R22, R12, R22, R12 ;  /* 0x000000160c16722b */ /* 0x000fd0000000000c */
[----:B------:R-:W-:-:S08]  /*7b00*/  DFMA R12, -R26, R22, 1 ;  /* 0x3ff000001a0c742b */ /* 0x000fd00000000116 */
[----:B------:R-:W-:-:S08]  /*7b10*/  DFMA R24, R22, R12, R22 ;  /* 0x0000000c1618722b */ /* 0x000fd00000000016 */
[----:B------:R-:W-:-:S08]  /*7b20*/  DMUL R12, R24, R46 ;  /* 0x0000002e180c7228 */ /* 0x000fd00000000000 */
[----:B------:R-:W-:-:S08]  /*7b30*/  DFMA R22, -R26, R12, R46 ;  /* 0x0000000c1a16722b */ /* 0x000fd0000000012e */
[----:B------:R-:W-:Y:S01]  /*7b40*/  DFMA R12, R24, R22, R12 ;  /* 0x00000016180c722b */ /* 0x000fe2000000000c */
[----:B------:R-:W-:-:S09]  /*7b50*/  FSEL R23, R15, 1.875, P0 ;  /* 0x3ff000000f177808 */ /* 0x000fd20000000000 */
[----:B------:R-:W-:-:S05]  /*7b60*/  FFMA R22, RZ, R27, R13 ;  /* 0x0000001bff167223 */ /* 0x000fca000000000d */
[----:B------:R-:W-:Y:S02]  /*7b70*/  FSETP.GT.AND P1, PT, |R22|, 1.469367938527859385e-39, PT ;  /* 0x001000001600780b */ /* 0x000fe40003f24200 */
[----:B------:R-:W-:-:S11]  /*7b80*/  FSEL R22, R14, RZ, P0 ;  /* 0x000000ff0e167208 */ /* 0x000fd60000000000 */
[----:B------:R-:W-:Y:S05]  /*7b90*/  @P1 BRA P2, `(.L_x_162) ;  /* 0x0000000000181947 */ /* 0x000fea0001000000 */
[----:B------:R-:W-:Y:S01]  /*7ba0*/  MOV R43, R46 ;  /* 0x0000002e002b7202 */ /* 0x000fe20000000f00 */
[----:B------:R-:W-:Y:S01]  /*7bb0*/  IMAD.MOV.U32 R42, RZ, RZ, R47 ;  /* 0x000000ffff2a7224 */ /* 0x000fe200078e002f */
[----:B------:R-:W-:Y:S01]  /*7bc0*/  MOV R34, R26 ;  /* 0x0000001a00227202 */ /* 0x000fe20000000f00 */
[----:B------:R-:W-:Y:S01]  /*7bd0*/  IMAD.MOV.U32 R35, RZ, RZ, R27 ;  /* 0x000000ffff237224 */ /* 0x000fe200078e001b */
[----:B------:R-:W-:-:S07]  /*7be0*/  MOV R14, 0x7c00 ;  /* 0x00007c00000e7802 */ /* 0x000fce0000000f00 */
[----:B------:R-:W-:Y:S05]  /*7bf0*/  CALL.REL.NOINC `($__internal_0_$__cuda_sm20_div_rn_f64_full) ;  /* 0x0000002c00e47944 */ /* 0x000fea0003c00000 */
.L_x_162:
[----:B------:R-:W-:Y:S05]  /*7c00*/  BSYNC.RECONVERGENT B2 ;  /* 0x0000000000027941 */ /* 0x000fea0003800200 */
.L_x_161:
[----:B------:R-:W0:Y:S02]  /*7c10*/  F2F.F64.F32 R20, R20 ;  /* 0x0000001400147310 */ /* 0x000e240000201800 */
[----:B0-----:R-:W-:-:S06]  /*7c20*/  DFMA R22, R12, R22, R20 ;  /* 0x000000160c16722b */ /* 0x001fcc0000000014 */
[----:B------:R2:W3:Y:S05]  /*7c30*/  F2F.F32.F64 R20, R22 ;  /* 0x0000001600147310 */ /* 0x0004ea0000301000 */
.L_x_156:
[----:B------:R-:W-:Y:S05]  /*7c40*/  BSYNC.RECONVERGENT B1 ;  /* 0x0000000000017941 */ /* 0x000fea0003800200 */
.L_x_155:
[----:B------:R-:W-:Y:S01]  /*7c50*/  UIADD3 UR5, UPT, UPT, UR5, 0x70, URZ ;  /* 0x0000007005057890 */ /* 0x000fe2000fffe0ff */
[----:B------:R-:W-:Y:S11]  /*7c60*/  BRA.U UP0, `(.L_x_163) ;  /* 0xfffffff500107547 */ /* 0x000ff6000b83ffff */
[----:B------:R-:W-:-:S07]  /*7c70*/  MOV R24, UR24 ;  /* 0x0000001800187c02 */ /* 0x000fce0008000f00 */
.L_x_141:
[----:B------:R-:W-:-:S04]  /*7c80*/  ULOP3.LUT UR30, UR22, 0x1, URZ, 0xc0, !UPT ;  /* 0x00000001161e7892 */ /* 0x000fc8000f8ec0ff */
[----:B------:R-:W-:-:S09]  /*7c90*/  UISETP.NE.U32.AND UP0, UPT, UR30, 0x1, UPT ;  /* 0x000000011e00788c */ /* 0x000fd2000bf05070 */
[----:B------:R-:W-:Y:S05]  /*7ca0*/  BRA.U UP0, `(.L_x_164) ;  /* 0x0000000500907547 */ /* 0x000fea000b800000 */
[----:B------:R-:W4:Y:S01]  /*7cb0*/  S2R R13, SR_CgaCtaId ;  /* 0x00000000000d7919 */ /* 0x000f220000008800 */
[----:B------:R-:W-:Y:S01]  /*7cc0*/  MOV R12, 0x400 ;  /* 0x00000400000c7802 */ /* 0x000fe20000000f00 */
[----:B------:R-:W-:Y:S04]  /*7cd0*/  BSSY.RECONVERGENT B0, `(.L_x_165) ;  /* 0x000001a000007945 */ /* 0x000fe80003800200 */
[----:B------:R-:W-:-:S05]  /*7ce0*/  VIADD R12, R12, 0xe00 ;  /* 0x00000e000c0c7836 */ /* 0x000fca0000000000 */
[----:B----4-:R-:W-:-:S05]  /*7cf0*/  LEA R13, R13, R12, 0x18 ;  /* 0x0000000c0d0d7211 */ /* 0x010fca00078ec0ff */
[----:B------:R-:W-:-:S05]  /*7d00*/  IMAD R24, R24, 0x38, R13 ;  /* 0x0000003818187824 */ /* 0x000fca00078e020d */
[----:B------:R-:W4:Y:S02]  /*7d10*/  LDS.128 R12, [R24] ;  /* 0x00000000180c7984 */ /* 0x000f240000000c00 */
[----:B----4-:R-:W-:Y:S01]  /*7d20*/  FADD R13, R11, -R13 ;  /* 0x8000000d0b0d7221 */ /* 0x010fe20000000000 */
[----:B------:R-:W-:Y:S01]  /*7d30*/  FADD R12, R10, -R12 ;  /* 0x8000000c0a0c7221 */ /* 0x000fe20000000000 */
[----:B------:R-:W-:Y:S02]  /*7d40*/  FADD R14, R6, -R14 ;  /* 0x8000000e060e7221 */ /* 0x000fe40000000000 */
[----:B------:R-:W-:-:S04]  /*7d50*/  FMUL R13, R13, R13 ;  /* 0x0000000d0d0d7220 */ /* 0x000fc80000400000 */
[----:B------:R-:W-:-:S04]  /*7d60*/  FFMA R13, R12, R12, R13 ;  /* 0x0000000c0c0d7223 */ /* 0x000fc8000000000d */
[----:B------:R-:W-:-:S04]  /*7d70*/  FFMA R14, R14, R14, R13 ;  /* 0x0000000e0e0e7223 */ /* 0x000fc8000000000d */
[----:B------:R4:W0:Y:S01]  /*7d80*/  MUFU.RSQ R13, R14 ;  /* 0x0000000e000d7308 */ /* 0x0008220000001400 */
[----:B------:R-:W-:-:S04]  /*7d90*/  IADD3 R12, PT, PT, R14, -0xd000000, RZ ;  /* 0xf30000000e0c7810 */ /* 0x000fc80007ffe0ff */
[----:B------:R-:W-:-:S13]  /*7da0*/  ISETP.GT.U32.AND P0, PT, R12, 0x727fffff, PT ;  /* 0x727fffff0c00780c */ /* 0x000fda0003f04070 */
[----:B0---4-:R-:W-:Y:S05]  /*7db0*/  @!P0 BRA `(.L_x_166) ;  /* 0x00000000001c8947 */ /* 0x011fea0003800000 */
[----:B------:R-:W-:Y:S01]  /*7dc0*/  BSSY.RECONVERGENT B1, `(.L_x_167) ;  /* 0x0000004000017945 */ /* 0x000fe20003800200 */
[----:B------:R-:W-:Y:S01]  /*7dd0*/  IMAD.MOV.U32 R12, RZ, RZ, R14 ;  /* 0x000000ffff0c7224 */ /* 0x000fe200078e000e */
[----:B------:R-:W-:-:S07]  /*7de0*/  MOV R14, 0x7e00 ;  /* 0x00007e00000e7802 */ /* 0x000fce0000000f00 */
[----:B-123--:R-:W-:Y:S05]  /*7df0*/  CALL.REL.NOINC `($__internal_2_$__cuda_sm20_sqrt_rn_f32_slowpath) ;  /* 0x0000003400cc7944 */ /* 0x00efea0003c00000 */
[----:B------:R-:W-:Y:S05]  /*7e00*/  BSYNC.RECONVERGENT B1 ;  /* 0x0000000000017941 */ /* 0x000fea0003800200 */
.L_x_167:
[----:B------:R-:W-:Y:S01]  /*7e10*/  MOV R21, R15 ;  /* 0x0000000f00157202 */ /* 0x000fe20000000f00 */
[----:B------:R-:W-:Y:S06]  /*7e20*/  BRA `(.L_x_168) ;  /* 0x0000000000107947 */ /* 0x000fec0003800000 */
.L_x_166:
[----:B------:R-:W-:Y:S01]  /*7e30*/  FMUL.FTZ R21, R14, R13 ;  /* 0x0000000d0e157220 */ /* 0x000fe20000410000 */
[----:B------:R-:W-:-:S03]  /*7e40*/  FMUL.FTZ R13, R13, 0.5 ;  /* 0x3f0000000d0d7820 */ /* 0x000fc60000410000 */
[----:B------:R-:W-:-:S04]  /*7e50*/  FFMA R12, -R21, R21, R14 ;  /* 0x00000015150c7223 */ /* 0x000fc8000000010e */
[----:B------:R-:W-:-:S07]  /*7e60*/  FFMA R21, R12, R13, R21 ;  /* 0x0000000d0c157223 */ /* 0x000fce0000000015 */
.L_x_168:
[----:B------:R-:W-:Y:S05]  /*7e70*/  BSYNC.RECONVERGENT B0 ;  /* 0x0000000000007941 */ /* 0x000fea0003800200 */
.L_x_165:
[----:B------:R-:W0:Y:S01]  /*7e80*/  LDCU UR5, c[0x0][0x38c] ;  /* 0x00007180ff0577ac */ /* 0x000e220008000800 */
[C---:B------:R-:W-:Y:S01]  /*7e90*/  FSETP.LTU.AND P1, PT, R21.reuse, RZ, PT ;  /* 0x000000ff1500720b */ /* 0x040fe20003f29000 */
[----:B------:R-:W-:Y:S01]  /*7ea0*/  BSSY.RECONVERGENT B1, `(.L_x_164) ;  /* 0x0000044000017945 */ /* 0x000fe20003800200 */
[----:B0-----:R-:W-:-:S13]  /*7eb0*/  FSETP.GTU.AND P0, PT, R21, UR5, PT ;  /* 0x0000000515007c0b */ /* 0x001fda000bf0c000 */
[----:B------:R-:W-:Y:S05]  /*7ec0*/  @P0 BRA P1, `(.L_x_169) ;  /* 0x0000000400040947 */ /* 0x000fea0000800000 */
[----:B------:R-:W0:Y:S01]  /*7ed0*/  LDS R13, [R24+0x30] ;  /* 0x00003000180d7984 */ /* 0x000e220000000800 */
[----:B------:R-:W-:Y:S01]  /*7ee0*/  FADD R21, -R21, UR5 ;  /* 0x0000000515157e21 */ /* 0x000fe20008000100 */
[----:B------:R-:W-:Y:S01]  /*7ef0*/  BSSY.RECONVERGENT B0, `(.L_x_170) ;  /* 0x000000b000007945 */ /* 0x000fe20003800200 */
[----:B------:R-:W-:Y:S02]  /*7f00*/  MOV R14, 0x40080000 ;  /* 0x40080000000e7802 */ /* 0x000fe40000000f00 */
[----:B--2---:R-:W2:Y:S01]  /*7f10*/  F2F.F64.F32 R22, R21 ;  /* 0x0000001500167310 */ /* 0x004ea20000201800 */
[----:B0-----:R-:W-:Y:S01]  /*7f20*/  FADD R8, R8, R13 ;  /* 0x0000000d08087221 */ /* 0x001fe20000000000 */
[----:B--2---:R-:W-:-:S03]  /*7f30*/  DADD R12, -RZ, |R22| ;  /* 0x00000000ff0c7229 */ /* 0x004fc60000000516 */
[----:B------:R-:W-:-:S04]  /*7f40*/  FMUL R8, R8, R9 ;  /* 0x0000000908087220 */ /* 0x000fc80000400000 */
[----:B------:R-:W-:-:S03]  /*7f50*/  FMUL R8, R8, 15 ;  /* 0x4170000008087820 */ /* 0x000fc60000400000 */
[----:B------:R-:W-:Y:S01]  /*7f60*/  IMAD.MOV.U32 R15, RZ, RZ, R12 ;  /* 0x000000ffff0f7224 */ /* 0x000fe200078e000c */
[----:B------:R0:W2:Y:S01]  /*7f70*/  F2F.F64.F32 R46, R8 ;  /* 0x00000008002e7310 */ /* 0x0000a20000201800 */
[----:B------:R-:W-:-:S07]  /*7f80*/  MOV R12, 0x7fa0 ;  /* 0x00007fa0000c7802 */ /* 0x000fce0000000f00 */
[----:B0123--:R-:W-:Y:S05]  /*7f90*/  CALL.REL.NOINC `($_Z3runP10Particle_sff$__internal_accurate_pow) ;  /* 0x0000003c005c7944 */ /* 0x00ffea0003c00000 */
[----:B------:R-:W-:Y:S05]  /*7fa0*/  BSYNC.RECONVERGENT B0 ;  /* 0x0000000000007941 */ /* 0x000fea0003800200 */
.L_x_170:
[----:B------:R-:W-:Y:S01]  /*7fb0*/  DADD R24, R22, 3 ;  /* 0x4008000016187429 */ /* 0x000fe20000000000 */
[----:B------:R-:W-:Y:S01]  /*7fc0*/  IMAD.MOV.U32 R12, RZ, RZ, R14 ;  /* 0x000000ffff0c7224 */ /* 0x000fe200078e000e */
[----:B------:R-:W-:Y:S01]  /*7fd0*/  ISETP.GE.AND P2, PT, R23, RZ, PT ;  /* 0x000000ff1700720c */ /* 0x000fe20003f46270 */
[----:B------:R-:W-:Y:S01]  /*7fe0*/  BSSY.RECONVERGENT B0, `(.L_x_171) ;  /* 0x0000013000007945 */ /* 0x000fe20003800200 */
[----:B------:R-:W-:-:S03]  /*7ff0*/  FSETP.NEU.AND P0, PT, R21, RZ, PT ;  /* 0x000000ff1500720b */ /* 0x000fc60003f0d000 */
        /* <DEDUP_REMOVED lines=12> */
[----:B------:R-:W-:-:S04]  /*80c0*/  MOV R8, 0xfff00000 ;  /* 0xfff0000000087802 */ /* 0x000fc80000000f00 */
[----:B------:R-:W-:Y:S01]  /*80d0*/  SEL R9, R8, 0x7ff00000, !P2 ;  /* 0x7ff0000008097807 */ /* 0x000fe20005000000 */
[----:B------:R-:W-:Y:S01]  /*80e0*/  IMAD.MOV.U32 R8, RZ, RZ, RZ ;  /* 0x000000ffff087224 */ /* 0x000fe200078e00ff */
[----:B------:R-:W-:Y:S06]  /*80f0*/  BRA `(.L_x_172) ;  /* 0x0000000000047947 */ /* 0x000fec0003800000 */
.L_x_173:
[----:B------:R-:W-:-:S11]  /*8100*/  DADD R8, R22, 3 ;  /* 0x4008000016087429 */ /* 0x000fd60000000000 */
.L_x_172:
[----:B------:R-:W-:Y:S05]  /*8110*/  BSYNC.RECONVERGENT B0 ;  /* 0x0000000000007941 */ /* 0x000fea0003800200 */
.L_x_171:
[----:B------:R-:W0:Y:S01]  /*8120*/  MUFU.RCP64H R13, R27 ;  /* 0x0000001b000d7308 */ /* 0x000e220000001800 */
[----:B------:R-:W-:Y:S01]  /*8130*/  MOV R12, 0x1 ;  /* 0x00000001000c7802 */ /* 0x000fe20000000f00 */
[----:B------:R-:W-:Y:S01]  /*8140*/  BSSY.RECONVERGENT B2, `(.L_x_174) ;  /* 0x0000016000027945 */ /* 0x000fe20003800200 */
[----:B------:R-:W-:Y:S02]  /*8150*/  FSETP.GEU.AND P2, PT, |R47|, 6.5827683646048100446e-37, PT ;  /* 0x036000002f00780b */ /* 0x000fe40003f4e200 */
[----:B------:R-:W-:-:S04]  /*8160*/  FSETP.NEU.AND P0, PT, R21, 1, PT ;  /* 0x3f8000001500780b */ /* 0x000fc80003f0d000 */
[----:B------:R-:W-:Y:S02]  /*8170*/  FSEL R8, R8, RZ, P0 ;  /* 0x000000ff08087208 */ /* 0x000fe40000000000 */
[----:B------:R-:W-:Y:S01]  /*8180*/  FSEL R9, R9, 1.875, P0 ;  /* 0x3ff0000009097808 */ /* 0x000fe20000000000 */
        /* <DEDUP_REMOVED lines=17> */
.L_x_175:
[----:B------:R-:W-:Y:S05]  /*82a0*/  BSYNC.RECONVERGENT B2 ;  /* 0x0000000000027941 */ /* 0x000fea0003800200 */
.L_x_174:
[----:B------:R-:W0:Y:S02]  /*82b0*/  F2F.F64.F32 R20, R20 ;  /* 0x0000001400147310 */ /* 0x000e240000201800 */
[----:B0-----:R-:W-:-:S06]  /*82c0*/  DFMA R8, R12, R8, R20 ;  /* 0x000000080c08722b */ /* 0x001fcc0000000014 */
[----:B------:R0:W4:Y:S05]  /*82d0*/  F2F.F32.F64 R20, R8 ;  /* 0x0000000800147310 */ /* 0x00012a0000301000 */
.L_x_169:
[----:B------:R-:W-:Y:S05]  /*82e0*/  BSYNC.RECONVERGENT B1 ;  /* 0x0000000000017941 */ /* 0x000fea0003800200 */
.L_x_164:
[----:B------:R2:W2:Y:S01]  /*82f0*/  LDS R24, [R2+0xc] ;  /* 0x00000c0002187984 */ /* 0x0004a20000000800 */
[----:B------:R-:W-:Y:S01]  /*8300*/  UISETP.GE.U32.AND UP0, UPT, UR22, 0x4, UPT ;  /* 0x000000041600788c */ /* 0x000fe2000bf06070 */
[----:B-1-34-:R-:W-:Y:S01]  /*8310*/  FADD R18, R18, R20 ;  /* 0x0000001412127221 */ /* 0x01afe20000000000 */
[----:B------:R-:W-:Y:S01]  /*8320*/  CS2R R20, SRZ ;  /* 0x0000000000147805 */ /* 0x000fe2000001ff00 */
[----:B0-----:R0:W1:Y:S01]  /*8330*/  LDS.64 R8, [R2+0x10] ;  /* 0x0000100002087984 */ /* 0x0010620000000a00 */
[----:B--2---:R-:W-:Y:S01]  /*8340*/  IMAD.MOV.U32 R22, RZ, RZ, RZ ;  /* 0x000000ffff167224 */ /* 0x004fe200078e00ff */
[----:B------:R-:W-:-:S04]  /*8350*/  UMOV UR5, URZ ;  /* 0x000000ff00057c82 */ /* 0x000fc80008000000 */
[----:B------:R-:W-:Y:S05]  /*8360*/  BRA.U !UP0, `(.L_x_176) ;  /* 0x0000001108c07547 */ /* 0x000fea000b800000 */
[----:B------:R-:W-:Y:S01]  /*8370*/  HFMA2 R20, -RZ, RZ, 0, 0 ;  /* 0x00000000ff147431 */ /* 0x000fe200000001ff */
[----:B------:R-:W2:Y:S01]  /*8380*/  LDCU UR31, c[0x0][0x38c] ;  /* 0x00007180ff1f77ac */ /* 0x000ea20008000800 */
[----:B------:R-:W-:-:S05]  /*8390*/  UMOV UR5, URZ ;  /* 0x000000ff00057c82 */ /* 0x000fca0008000000 */
.L_x_209:
[----:B------:R-:W3:Y:S01]  /*83a0*/  S2UR UR12, SR_CgaCtaId ;  /* 0x00000000000c79c3 */ /* 0x000ee20000008800 */
[----:B------:R-:W-:Y:S01]  /*83b0*/  UMOV UR11, 0x400 ;  /* 0x00000400000b7882 */ /* 0x000fe20000000000 */
[----:B------:R-:W-:Y:S01]  /*83c0*/  BSSY.RECONVERGENT B0, `(.L_x_177) ;  /* 0x0000018000007945 */ /* 0x000fe20003800200 */
[----:B------:R-:W-:-:S04]  /*83d0*/  UIADD3 UR11, UPT, UPT, UR11, 0xe00, URZ ;  /* 0x00000e000b0b7890 */ /* 0x000fc8000fffe0ff */
[----:B---3--:R-:W-:-:S04]  /*83e0*/  ULEA UR11, UR12, UR11, 0x18 ;  /* 0x0000000b0c0b7291 */ /* 0x008fc8000f8ec0ff */
[----:B------:R-:W-:-:S09]  /*83f0*/  UIMAD UR11, UR5, 0x38, UR11 ;  /* 0x00000038050b78a4 */ /* 0x000fd2000f8e020b */
[----:B------:R-:W3:Y:S02]  /*8400*/  LDS.128 R12, [UR11] ;  /* 0x0000000bff0c7984 */ /* 0x000ee40008000c00 */
[----:B---3--:R-:W-:Y:S01]  /*8410*/  FADD R13, R11, -R13 ;  /* 0x8000000d0b0d7221 */ /* 0x008fe20000000000 */
[----:B------:R-:W-:Y:S01]  /*8420*/  FADD R12, R10, -R12 ;  /* 0x8000000c0a0c7221 */ /* 0x000fe20000000000 */
[----:B------:R-:W-:Y:S02]  /*8430*/  FADD R14, R6, -R14 ;  /* 0x8000000e060e7221 */ /* 0x000fe40000000000 */
[----:B------:R-:W-:-:S04]  /*8440*/  FMUL R13, R13, R13 ;  /* 0x0000000d0d0d7220 */ /* 0x000fc80000400000 */
[----:B------:R-:W-:-:S04]  /*8450*/  FFMA R13, R12, R12, R13 ;  /* 0x0000000c0c0d7223 */ /* 0x000fc8000000000d */
[----:B------:R-:W-:-:S04]  /*8460*/  FFMA R13, R14, R14, R13 ;  /* 0x0000000e0e0d7223 */ /* 0x000fc8000000000d */
[----:B------:R-:W-:Y:S01]  /*8470*/  VIADD R12, R13, 0xf3000000 ;  /* 0xf30000000d0c7836 */ /* 0x000fe20000000000 */
[----:B------:R3:W4:Y:S04]  /*8480*/  MUFU.RSQ R14, R13 ;  /* 0x0000000d000e7308 */ /* 0x0007280000001400 */
[----:B------:R-:W-:-:S13]  /*8490*/  ISETP.GT.U32.AND P0, PT, R12, 0x727fffff, PT ;  /* 0x727fffff0c00780c */ /* 0x000fda0003f04070 */
[----:B---34-:R-:W-:Y:S05]  /*84a0*/  @!P0 BRA `(.L_x_178) ;  /* 0x0000000000148947 */ /* 0x018fea0003800000 */
[----:B------:R-:W-:Y:S02]  /*84b0*/  MOV R12, R13 ;  /* 0x0000000d000c7202 */ /* 0x000fe40000000f00 */
[----:B------:R-:W-:-:S07]  /*84c0*/  MOV R14, 0x84e0 ;  /* 0x000084e0000e7802 */ /* 0x000fce0000000f00 */
[----:B012---:R-:W-:Y:S05]  /*84d0*/  CALL.REL.NOINC `($__internal_2_$__cuda_sm20_sqrt_rn_f32_slowpath) ;  /* 0x0000003000147944 */ /* 0x007fea0003c00000 */
[----:B------:R-:W-:Y:S01]  /*84e0*/  IMAD.MOV.U32 R12, RZ, RZ, R15 ;  /* 0x000000ffff0c7224 */ /* 0x000fe200078e000f */
[----:B------:R-:W-:Y:S06]  /*84f0*/  BRA `(.L_x_179) ;  /* 0x0000000000107947 */ /* 0x000fec0003800000 */
.L_x_178:
[----:B------:R-:W-:Y:S01]  /*8500*/  FMUL.FTZ R12, R13, R14 ;  /* 0x0000000e0d0c7220 */ /* 0x000fe20000410000 */
[----:B------:R-:W-:-:S03]  /*8510*/  FMUL.FTZ R14, R14, 0.5 ;  /* 0x3f0000000e0e7820 */ /* 0x000fc60000410000 */
[----:B------:R-:W-:-:S04]  /*8520*/  FFMA R13, -R12, R12, R13 ;  /* 0x0000000c0c0d7223 */ /* 0x000fc8000000010d */
[----:B------:R-:W-:-:S07]  /*8530*/  FFMA R12, R13, R14, R12 ;  /* 0x0000000e0d0c7223 */ /* 0x000fce000000000c */
.L_x_179:
[----:B--2---:R-:W-:Y:S05]  /*8540*/  BSYNC.RECONVERGENT B0 ;  /* 0x0000000000007941 */ /* 0x004fea0003800200 */
.L_x_177:
[C---:B------:R-:W-:Y:S01]  /*8550*/  FSETP.GTU.AND P0, PT, R12.reuse, UR31, PT ;  /* 0x0000001f0c007c0b */ /* 0x040fe2000bf0c000 */
[----:B------:R-:W-:Y:S01]  /*8560*/  BSSY.RECONVERGENT B1, `(.L_x_180) ;  /* 0x0000029000017945 */ /* 0x000fe20003800200 */
[----:B------:R-:W-:-:S13]  /*8570*/  FSETP.LTU.AND P1, PT, R12, RZ, PT ;  /* 0x000000ff0c00720b */ /* 0x000fda0003f29000 */
[----:B------:R-:W-:Y:S05]  /*8580*/  @P0 BRA P1, `(.L_x_181) ;  /* 0x0000000000980947 */ /* 0x000fea0000800000 */
[----:B------:R-:W2:Y:S02]  /*8590*/  LDS.64 R14, [UR11+0x30] ;  /* 0x0000300bff0e7984 */ /* 0x000ea40008000a00 */
[----:B--2---:R-:W2:Y:S08]  /*85a0*/  MUFU.RCP R7, R14 ;  /* 0x0000000e00077308 */ /* 0x004eb00000001000 */
[----:B------:R-:W3:Y:S01]  /*85b0*/  FCHK P0, R15, R14 ;  /* 0x0000000e0f007302 */ /* 0x000ee20000000000 */
[----:B--2---:R-:W-:-:S04]  /*85c0*/  FFMA R12, -R14, R7, 1 ;  /* 0x3f8000000e0c7423 */ /* 0x004fc80000000107 */
[----:B------:R-:W-:-:S04]  /*85d0*/  FFMA R12, R7, R12, R7 ;  /* 0x0000000c070c7223 */ /* 0x000fc80000000007 */
[----:B------:R-:W-:-:S04]  /*85e0*/  FFMA R7, R15, R12, RZ ;  /* 0x0000000c0f077223 */ /* 0x000fc800000000ff */
[----:B------:R-:W-:-:S04]  /*85f0*/  FFMA R13, -R14, R7, R15 ;  /* 0x000000070e0d7223 */ /* 0x000fc8000000010f */
[----:B------:R-:W-:Y:S01]  /*8600*/  FFMA R7, R12, R13, R7 ;  /* 0x0000000d0c077223 */ /* 0x000fe20000000007 */
[----:B---3--:R-:W-:Y:S06]  /*8610*/  @!P0 BRA `(.L_x_182) ;  /* 0x0000000000108947 */ /* 0x008fec0003800000 */
[----:B------:R-:W-:Y:S01]  /*8620*/  MOV R12, R15 ;  /* 0x0000000f000c7202 */ /* 0x000fe20000000f00 */
[----:B------:R-:W-:Y:S01]  /*8630*/  IMAD.MOV.U32 R7, RZ, RZ, R14 ;  /* 0x000000ffff077224 */ /* 0x000fe200078e000e */
[----:B------:R-:W-:-:S07]  /*8640*/  MOV R15, 0x8660 ;  /* 0x00008660000f7802 */ /* 0x000fce0000000f00 */
[----:B01----:R-:W-:Y:S05]  /*8650*/  CALL.REL.NOINC `($__internal_3_$__cuda_sm3x_div_rn_noftz_f32_slowpath) ;  /* 0x00000030000c7944 */ /* 0x003fea0003c00000 */
.L_x_182:
[----:B------:R-:W2:Y:S01]  /*8660*/  MUFU.RCP64H R13, R27 ;  /* 0x0000001b000d7308 */ /* 0x000ea20000001800 */
[----:B------:R-:W-:Y:S02]  /*8670*/  HFMA2 R12, -RZ, RZ, 0, 5.9604644775390625e-08 ;  /* 0x00000001ff0c7431 */ /* 0x000fe400000001ff */
[----:B------:R-:W-:Y:S01]  /*8680*/  FMUL R7, R7, 45 ;  /* 0x4234000007077820 */ /* 0x000fe20000400000 */
[----:B------:R-:W-:Y:S03]  /*8690*/  BSSY.RECONVERGENT B2, `(.L_x_183) ;  /* 0x0000014000027945 */ /* 0x000fe60003800200 */
[----:B--2---:R-:W-:-:S08]  /*86a0*/  DFMA R14, -R26, R12, 1 ;  /* 0x3ff000001a0e742b */ /* 0x004fd0000000010c */
[----:B------:R-:W-:-:S08]  /*86b0*/  DFMA R14, R14, R14, R14 ;  /* 0x0000000e0e0e722b */ /* 0x000fd0000000000e */
[----:B------:R-:W-:Y:S02]  /*86c0*/  DFMA R12, R12, R14, R12 ;  /* 0x0000000e0c0c722b */ /* 0x000fe4000000000c */
[----:B------:R-:W2:Y:S06]  /*86d0*/  F2F.F64.F32 R14, R7 ;  /* 0x00000007000e7310 */ /* 0x000eac0000201800 */
[----:B------:R-:W-:-:S08]  /*86e0*/  DFMA R30, -R26, R12, 1 ;  /* 0x3ff000001a1e742b */ /* 0x000fd0000000010c */
[----:B------:R-:W-:Y:S01]  /*86f0*/  DFMA R32, R12, R30, R12 ;  /* 0x0000001e0c20722b */ /* 0x000fe2000000000c */
[----:B--2---:R-:W-:-:S07]  /*8700*/  FSETP.GEU.AND P1, PT, |R15|, 6.5827683646048100446e-37, PT ;  /* 0x036000000f00780b */ /* 0x004fce0003f2e200 */
        /* <DEDUP_REMOVED lines=11> */
[----:B01----:R-:W-:Y:S05]  /*87c0*/  CALL.REL.NOINC `($__internal_0_$__cuda_sm20_div_rn_f64_full) ;  /* 0x0000002000f07944 */ /* 0x003fea0003c00000 */
.L_x_184:
[----:B------:R-:W-:Y:S05]  /*87d0*/  BSYNC.RECONVERGENT B2 ;  /* 0x0000000000027941 */ /* 0x000fea0003800200 */
.L_x_183:
[----:B------:R2:W3:Y:S02]  /*87e0*/  F2F.F32.F64 R7, R12 ;  /* 0x0000000c00077310 */ /* 0x0004e40000301000 */
.L_x_181:
[----:B------:R-:W-:Y:S05]  /*87f0*/  BSYNC.RECONVERGENT B1 ;  /* 0x0000000000017941 */ /* 0x000fea0003800200 */
.L_x_180:
[----:B------:R-:W4:Y:S01]  /*8800*/  LDS.64 R14, [UR11+0x38] ;  /* 0x0000380bff0e7984 */ /* 0x000f220008000a00 */
[----:B------:R-:W-:Y:S03]  /*8810*/  BSSY.RECONVERGENT B0, `(.L_x_185) ;  /* 0x000001d000007945 */ /* 0x000fe60003800200 */
[----:B------:R-:W5:Y:S04]  /*8820*/  LDS R25, [UR11+0x40] ;  /* 0x0000400bff197984 */ /* 0x000f680008000800 */
[----:B--2---:R-:W1:Y:S04]  /*8830*/  LDS.64 R12, [UR11+0x10] ;  /* 0x0000100bff0c7984 */ /* 0x004e680008000a00 */
[----:B------:R-:W2:Y:S01]  /*8840*/  LDS R23, [UR11+0xc] ;  /* 0x00000c0bff177984 */ /* 0x000ea20008000800 */
[----:B----4-:R-:W-:Y:S01]  /*8850*/  FADD R15, R11, -R15 ;  /* 0x8000000f0b0f7221 */ /* 0x010fe20000000000 */
[----:B------:R-:W-:-:S03]  /*8860*/  FADD R14, R10, -R14 ;  /* 0x8000000e0a0e7221 */ /* 0x000fc60000000000 */
[----:B------:R-:W-:-:S04]  /*8870*/  FMUL R15, R15, R15 ;  /* 0x0000000f0f0f7220 */ /* 0x000fc80000400000 */
[----:B------:R-:W-:Y:S01]  /*8880*/  FFMA R15, R14, R14, R15 ;  /* 0x0000000e0e0f7223 */ /* 0x000fe2000000000f */
[----:B-----5:R-:W-:Y:S01]  /*8890*/  FADD R14, R6, -R25 ;  /* 0x80000019060e7221 */ /* 0x020fe20000000000 */
[----:B-1----:R-:W-:Y:S01]  /*88a0*/  FADD R12, -R8, R12 ;  /* 0x0000000c080c7221 */ /* 0x002fe20000000100 */
[----:B------:R-:W-:Y:S01]  /*88b0*/  FADD R13, -R9, R13 ;  /* 0x0000000d090d7221 */ /* 0x000fe20000000100 */
[----:B--2---:R-:W-:Y:S01]  /*88c0*/  FADD R23, -R24, R23 ;  /* 0x0000001718177221 */ /* 0x004fe20000000100 */
[----:B------:R-:W-:Y:S01]  /*88d0*/  FFMA R15, R14, R14, R15 ;  /* 0x0000000e0e0f7223 */ /* 0x000fe2000000000f */
[C---:B---3--:R-:W-:Y:S01]  /*88e0*/  FFMA R31, R7.reuse, R12, R21 ;  /* 0x0000000c071f7223 */ /* 0x048fe20000000015 */
[C---:B------:R-:W-:Y:S01]  /*88f0*/  FFMA R32, R7.reuse, R13, R20 ;  /* 0x0000000d07207223 */ /* 0x040fe20000000014 */
[----:B------:R-:W-:Y:S01]  /*8900*/  FFMA R33, R7, R23, R22 ;  /* 0x0000001707217223 */ /* 0x000fe20000000016 */
[----:B------:R-:W-:Y:S01]  /*8910*/  VIADD R25, R15, 0xf3000000 ;  /* 0xf30000000f197836 */ /* 0x000fe20000000000 */
[----:B------:R1:W2:Y:S04]  /*8920*/  MUFU.RSQ R14, R15 ;  /* 0x0000000f000e7308 */ /* 0x0002a80000001400 */
[----:B------:R-:W-:-:S13]  /*8930*/  ISETP.GT.U32.AND P0, PT, R25, 0x727fffff, PT ;  /* 0x727fffff1900780c */ /* 0x000fda0003f04070 */
[----:B-12---:R-:W-:Y:S05]  /*8940*/  @!P0 BRA `(.L_x_186) ;  /* 0x0000000000148947 */ /* 0x006fea0003800000 */
[----:B------:R-:W-:Y:S02]  /*8950*/  MOV R12, R15 ;  /* 0x0000000f000c7202 */ /* 0x000fe40000000f00 */
[----:B------:R-:W-:-:S07]  /*8960*/  MOV R14, 0x8980 ;  /* 0x00008980000e7802 */ /* 0x000fce0000000f00 */
[----:B0-----:R-:W-:Y:S05]  /*8970*/  CALL.REL.NOINC `($__internal_2_$__cuda_sm20_sqrt_rn_f32_slowpath) ;  /* 0x0000002800ec7944 */ /* 0x001fea0003c00000 */
[----:B------:R-:W-:Y:S01]  /*8980*/  IMAD.MOV.U32 R12, RZ, RZ, R15 ;  /* 0x000000ffff0c7224 */ /* 0x000fe200078e000f */
[----:B------:R-:W-:Y:S06]  /*8990*/  BRA `(.L_x_187) ;  /* 0x0000000000107947 */ /* 0x000fec0003800000 */
.L_x_186:
[----:B------:R-:W-:Y:S01]  /*89a0*/  FMUL.FTZ R12, R15, R14 ;  /* 0x0000000e0f0c7220 */ /* 0x000fe20000410000 */
[----:B------:R-:W-:-:S03]  /*89b0*/  FMUL.FTZ R14, R14, 0.5 ;  /* 0x3f0000000e0e7820 */ /* 0x000fc60000410000 */
[----:B------:R-:W-:-:S04]  /*89c0*/  FFMA R13, -R12, R12, R15 ;  /* 0x0000000c0c0d7223 */ /* 0x000fc8000000010f */
[----:B------:R-:W-:-:S07]  /*89d0*/  FFMA R12, R13, R14, R12 ;  /* 0x0000000e0d0c7223 */ /* 0x000fce000000000c */
.L_x_187:
[----:B------:R-:W-:Y:S05]  /*89e0*/  BSYNC.RECONVERGENT B0 ;  /* 0x0000000000007941 */ /* 0x000fea0003800200 */
.L_x_185:
[C---:B------:R-:W-:Y:S01]  /*89f0*/  FSETP.GTU.AND P0, PT, R12.reuse, UR31, PT ;  /* 0x0000001f0c007c0b */ /* 0x040fe2000bf0c000 */
[----:B------:R-:W-:Y:S01]  /*8a00*/  BSSY.RECONVERGENT B1, `(.L_x_188) ;  /* 0x0000029000017945 */ /* 0x000fe20003800200 */
[----:B------:R-:W-:-:S13]  /*8a10*/  FSETP.LTU.AND P1, PT, R12, RZ, PT ;  /* 0x000000ff0c00720b */ /* 0x000fda0003f29000 */
[----:B------:R-:W-:Y:S05]  /*8a20*/  @P0 BRA P1, `(.L_x_189) ;  /* 0x0000000000980947 */ /* 0x000fea0000800000 */
[----:B------:R-:W1:Y:S02]  /*8a30*/  LDS.64 R14, [UR11+0x68] ;  /* 0x0000680bff0e7984 */ /* 0x000e640008000a00 */
[----:B-1----:R-:W1:Y:S08]  /*8a40*/  MUFU.RCP R7, R14 ;  /* 0x0000000e00077308 */ /* 0x002e700000001000 */
[----:B------:R-:W2:Y:S01]  /*8a50*/  FCHK P0, R15, R14 ;  /* 0x0000000e0f007302 */ /* 0x000ea20000000000 */
[----:B-1----:R-:W-:-:S04]  /*8a60*/  FFMA R12, -R14, R7, 1 ;  /* 0x3f8000000e0c7423 */ /* 0x002fc80000000107 */
[----:B------:R-:W-:-:S04]  /*8a70*/  FFMA R12, R7, R12, R7 ;  /* 0x0000000c070c7223 */ /* 0x000fc80000000007 */
[----:B------:R-:W-:-:S04]  /*8a80*/  FFMA R7, R15, R12, RZ ;  /* 0x0000000c0f077223 */ /* 0x000fc800000000ff */
[----:B------:R-:W-:-:S04]  /*8a90*/  FFMA R13, -R14, R7, R15 ;  /* 0x000000070e0d7223 */ /* 0x000fc8000000010f */
[----:B------:R-:W-:Y:S01]  /*8aa0*/  FFMA R7, R12, R13, R7 ;  /* 0x0000000d0c077223 */ /* 0x000fe20000000007 */
[----:B--2---:R-:W-:Y:S06]  /*8ab0*/  @!P0 BRA `(.L_x_190) ;  /* 0x0000000000108947 */ /* 0x004fec0003800000 */
[----:B------:R-:W-:Y:S01]  /*8ac0*/  MOV R12, R15 ;  /* 0x0000000f000c7202 */ /* 0x000fe20000000f00 */
[----:B------:R-:W-:Y:S01]  /*8ad0*/  IMAD.MOV.U32 R7, RZ, RZ, R14 ;  /* 0x000000ffff077224 */ /* 0x000fe200078e000e */
[----:B------:R-:W-:-:S07]  /*8ae0*/  MOV R15, 0x8b00 ;  /* 0x00008b00000f7802 */ /* 0x000fce0000000f00 */
[----:B0-----:R-:W-:Y:S05]  /*8af0*/  CALL.REL.NOINC `($__internal_3_$__cuda_sm3x_div_rn_noftz_f32_slowpath) ;  /* 0x0000002800e47944 */ /* 0x001fea0003c00000 */
.L_x_190:
[----:B------:R-:W1:Y:S01]  /*8b00*/  MUFU.RCP64H R13, R27 ;  /* 0x0000001b000d7308 */ /* 0x000e620000001800 */
[----:B------:R-:W-:Y:S02]  /*8b10*/  HFMA2 R12, -RZ, RZ, 0, 5.9604644775390625e-08 ;  /* 0x00000001ff0c7431 */ /* 0x000fe400000001ff */
[----:B------:R-:W-:Y:S01]  /*8b20*/  FMUL R7, R7, 45 ;  /* 0x4234000007077820 */ /* 0x000fe20000400000 */
[----:B------:R-:W-:Y:S03]  /*8b30*/  BSSY.RECONVERGENT B2, `(.L_x_191) ;  /* 0x0000014000027945 */ /* 0x000fe60003800200 */
[----:B-1----:R-:W-:-:S08]  /*8b40*/  DFMA R14, -R26, R12, 1 ;  /* 0x3ff000001a0e742b */ /* 0x002fd0000000010c */
[----:B------:R-:W-:-:S08]  /*8b50*/  DFMA R14, R14, R14, R14 ;  /* 0x0000000e0e0e722b */ /* 0x000fd0000000000e */
[----:B------:R-:W-:Y:S02]  /*8b60*/  DFMA R12, R12, R14, R12 ;  /* 0x0000000e0c0c722b */ /* 0x000fe4000000000c */
[----:B------:R-:W1:Y:S06]  /*8b70*/  F2F.F64.F32 R14, R7 ;  /* 0x00000007000e7310 */ /* 0x000e6c0000201800 */
[----:B------:R-:W-:-:S08]  /*8b80*/  DFMA R20, -R26, R12, 1 ;  /* 0x3ff000001a14742b */ /* 0x000fd0000000010c */
[----:B------:R-:W-:Y:S01]  /*8b90*/  DFMA R22, R12, R20, R12 ;  /* 0x000000140c16722b */ /* 0x000fe2000000000c */
[----:B-1----:R-:W-:-:S07]  /*8ba0*/  FSETP.GEU.AND P1, PT, |R15|, 6.5827683646048100446e-37, PT ;  /* 0x036000000f00780b */ /* 0x002fce0003f2e200 */
        /* <DEDUP_REMOVED lines=11> */
[----:B0-----:R-:W-:Y:S05]  /*8c60*/  CALL.REL.NOINC `($__internal_0_$__cuda_sm20_div_rn_f64_full) ;  /* 0x0000001c00c87944 */ /* 0x001fea0003c00000 */
.L_x_192:
[----:B------:R-:W-:Y:S05]  /*8c70*/  BSYNC.RECONVERGENT B2 ;  /* 0x0000000000027941 */ /* 0x000fea0003800200 */
.L_x_191:
[----:B------:R1:W2:Y:S02]  /*8c80*/  F2F.F32.F64 R7, R12 ;  /* 0x0000000c00077310 */ /* 0x0002a40000301000 */
.L_x_189:
[----:B------:R-:W-:Y:S05]  /*8c90*/  BSYNC.RECONVERGENT B1 ;  /* 0x0000000000017941 */ /* 0x000fea0003800200 */
.L_x_188:
[----:B-1----:R-:W1:Y:S01]  /*8ca0*/  LDS.128 R12, [UR11+0x70] ;  /* 0x0000700bff0c7984 */ /* 0x002e620008000c00 */
[----:B------:R-:W-:Y:S03]  /*8cb0*/  BSSY.RECONVERGENT B0, `(.L_x_193) ;  /* 0x000001b000007945 */ /* 0x000fe60003800200 */
[----:B------:R-:W3:Y:S01]  /*8cc0*/  LDS.128 R20, [UR11+0x40] ;  /* 0x0000400bff147984 */ /* 0x000ee20008000c00 */
[----:B-1----:R-:W-:Y:S01]  /*8cd0*/  FADD R13, R11, -R13 ;  /* 0x8000000d0b0d7221 */ /* 0x002fe20000000000 */
[----:B------:R-:W-:Y:S01]  /*8ce0*/  FADD R12, R10, -R12 ;  /* 0x8000000c0a0c7221 */ /* 0x000fe20000000000 */
[----:B------:R-:W-:Y:S02]  /*8cf0*/  FADD R14, R6, -R14 ;  /* 0x8000000e060e7221 */ /* 0x000fe40000000000 */
[----:B------:R-:W-:Y:S01]  /*8d00*/  FMUL R13, R13, R13 ;  /* 0x0000000d0d0d7220 */ /* 0x000fe20000400000 */
[----:B---3--:R-:W-:-:S03]  /*8d10*/  FADD R23, -R9, R23 ;  /* 0x0000001709177221 */ /* 0x008fc60000000100 */
[----:B------:R-:W-:Y:S01]  /*8d20*/  FFMA R13, R12, R12, R13 ;  /* 0x0000000c0c0d7223 */ /* 0x000fe2000000000d */
[----:B------:R-:W-:Y:S01]  /*8d30*/  FADD R12, -R24, R21 ;  /* 0x00000015180c7221 */ /* 0x000fe20000000100 */
[C---:B--2---:R-:W-:Y:S02]  /*8d40*/  FFMA R20, R7.reuse, R23, R32 ;  /* 0x0000001707147223 */ /* 0x044fe40000000020 */
[----:B------:R-:W-:Y:S01]  /*8d50*/  FFMA R15, R14, R14, R13 ;  /* 0x0000000e0e0f7223 */ /* 0x000fe2000000000d */
[----:B------:R-:W-:Y:S01]  /*8d60*/  FADD R14, -R8, R22 ;  /* 0x00000016080e7221 */ /* 0x000fe20000000100 */
[----:B------:R-:W-:Y:S02]  /*8d70*/  FFMA R22, R7, R12, R33 ;  /* 0x0000000c07167223 */ /* 0x000fe40000000021 */
[----:B------:R-:W-:Y:S01]  /*8d80*/  VIADD R13, R15, 0xf3000000 ;  /* 0xf30000000f0d7836 */ /* 0x000fe20000000000 */
[----:B------:R1:W2:Y:S01]  /*8d90*/  MUFU.RSQ R30, R15 ;  /* 0x0000000f001e7308 */ /* 0x0002a20000001400 */
[----:B------:R-:W-:-:S03]  /*8da0*/  FFMA R21, R7, R14, R31 ;  /* 0x0000000e07157223 */ /* 0x000fc6000000001f */
[----:B------:R-:W-:-:S13]  /*8db0*/  ISETP.GT.U32.AND P0, PT, R13, 0x727fffff, PT ;  /* 0x727fffff0d00780c */ /* 0x000fda0003f04070 */
[----:B-12---:R-:W-:Y:S05]  /*8dc0*/  @!P0 BRA `(.L_x_194) ;  /* 0x0000000000148947 */ /* 0x006fea0003800000 */
[----:B------:R-:W-:Y:S02]  /*8dd0*/  MOV R12, R15 ;  /* 0x0000000f000c7202 */ /* 0x000fe40000000f00 */
[----:B------:R-:W-:-:S07]  /*8de0*/  MOV R14, 0x8e00 ;  /* 0x00008e00000e7802 */ /* 0x000fce0000000f00 */
[----:B0-----:R-:W-:Y:S05]  /*8df0*/  CALL.REL.NOINC `($__internal_2_$__cuda_sm20_sqrt_rn_f32_slowpath) ;  /* 0x0000002400cc7944 */ /* 0x001fea0003c00000 */
[----:B------:R-:W-:Y:S01]  /*8e00*/  IMAD.MOV.U32 R12, RZ, RZ, R15 ;  /* 0x000000ffff0c7224 */ /* 0x000fe200078e000f */
[----:B------:R-:W-:Y:S06]  /*8e10*/  BRA `(.L_x_195) ;  /* 0x0000000000107947 */ /* 0x000fec0003800000 */
.L_x_194:
[----:B------:R-:W-:Y:S01]  /*8e20*/  FMUL.FTZ R12, R15, R30 ;  /* 0x0000001e0f0c7220 */ /* 0x000fe20000410000 */
[----:B------:R-:W-:-:S03]  /*8e30*/  FMUL.FTZ R14, R30, 0.5 ;  /* 0x3f0000001e0e7820 */ /* 0x000fc60000410000 */
[----:B------:R-:W-:-:S04]  /*8e40*/  FFMA R13, -R12, R12, R15 ;  /* 0x0000000c0c0d7223 */ /* 0x000fc8000000010f */
[----:B------:R-:W-:-:S07]  /*8e50*/  FFMA R12, R13, R14, R12 ;  /* 0x0000000e0d0c7223 */ /* 0x000fce000000000c */
.L_x_195:
[----:B------:R-:W-:Y:S05]  /*8e60*/  BSYNC.RECONVERGENT B0 ;  /* 0x0000000000007941 */ /* 0x000fea0003800200 */
.L_x_193:
        /* <DEDUP_REMOVED lines=17> */
.L_x_198:
        /* <DEDUP_REMOVED lines=23> */
.L_x_200:
[----:B------:R-:W-:Y:S05]  /*90f0*/  BSYNC.RECONVERGENT B2 ;  /* 0x0000000000027941 */ /* 0x000fea0003800200 */
.L_x_199:
[----:B------:R1:W2:Y:S02]  /*9100*/  F2F.F32.F64 R7, R12 ;  /* 0x0000000c00077310 */ /* 0x0002a40000301000 */
.L_x_197:
[----:B------:R-:W-:Y:S05]  /*9110*/  BSYNC.RECONVERGENT B1 ;  /* 0x0000000000017941 */ /* 0x000fea0003800200 */
.L_x_196:
[----:B------:R-:W3:Y:S01]  /*9120*/  LDS.64 R14, [UR11+0xa8] ;  /* 0x0000a80bff0e7984 */ /* 0x000ee20008000a00 */
[----:B------:R-:W-:Y:S03]  /*9130*/  BSSY.RECONVERGENT B0, `(.L_x_201) ;  /* 0x000001d000007945 */ /* 0x000fe60003800200 */
[----:B------:R-:W4:Y:S04]  /*9140*/  LDS R25, [UR11+0xb0] ;  /* 0x0000b00bff197984 */ /* 0x000f280008000800 */
[----:B-1----:R-:W1:Y:S04]  /*9150*/  LDS.64 R12, [UR11+0x80] ;  /* 0x0000800bff0c7984 */ /* 0x002e680008000a00 */
[----:B------:R-:W5:Y:S01]  /*9160*/  LDS R23, [UR11+0x7c] ;  /* 0x00007c0bff177984 */ /* 0x000f620008000800 */
[----:B---3--:R-:W-:Y:S01]  /*9170*/  FADD R15, R11, -R15 ;  /* 0x8000000f0b0f7221 */ /* 0x008fe20000000000 */
[----:B------:R-:W-:-:S03]  /*9180*/  FADD R14, R10, -R14 ;  /* 0x8000000e0a0e7221 */ /* 0x000fc60000000000 */
[----:B------:R-:W-:-:S04]  /*9190*/  FMUL R15, R15, R15 ;  /* 0x0000000f0f0f7220 */ /* 0x000fc80000400000 */
[----:B------:R-:W-:Y:S01]  /*91a0*/  FFMA R15, R14, R14, R15 ;  /* 0x0000000e0e0f7223 */ /* 0x000fe2000000000f */
[----:B----4-:R-:W-:Y:S01]  /*91b0*/  FADD R14, R6, -R25 ;  /* 0x80000019060e7221 */ /* 0x010fe20000000000 */
[----:B-1----:R-:W-:Y:S01]  /*91c0*/  FADD R12, -R8, R12 ;  /* 0x0000000c080c7221 */ /* 0x002fe20000000100 */
[----:B------:R-:W-:Y:S01]  /*91d0*/  FADD R13, -R9, R13 ;  /* 0x0000000d090d7221 */ /* 0x000fe20000000100 */
[----:B-----5:R-:W-:Y:S01]  /*91e0*/  FADD R23, -R24, R23 ;  /* 0x0000001718177221 */ /* 0x020fe20000000100 */
[----:B------:R-:W-:Y:S01]  /*91f0*/  FFMA R15, R14, R14, R15 ;  /* 0x0000000e0e0f7223 */ /* 0x000fe2000000000f */
[C---:B--2---:R-:W-:Y:S01]  /*9200*/  FFMA R21, R7.reuse, R12, R21 ;  /* 0x0000000c07157223 */ /* 0x044fe20000000015 */
        /* <DEDUP_REMOVED lines=11> */
.L_x_202:
[----:B------:R-:W-:Y:S01]  /*92c0*/  FMUL.FTZ R12, R15, R14 ;  /* 0x0000000e0f0c7220 */ /* 0x000fe20000410000 */
[----:B------:R-:W-:-:S03]  /*92d0*/  FMUL.FTZ R14, R14, 0.5 ;  /* 0x3f0000000e0e7820 */ /* 0x000fc60000410000 */
[----:B------:R-:W-:-:S04]  /*92e0*/  FFMA R13, -R12, R12, R15 ;  /* 0x0000000c0c0d7223 */ /* 0x000fc8000000010f */
[----:B------:R-:W-:-:S07]  /*92f0*/  FFMA R12, R13, R14, R12 ;  /* 0x0000000e0d0c7223 */ /* 0x000fce000000000c */
.L_x_203:
[----:B------:R-:W-:Y:S05]  /*9300*/  BSYNC.RECONVERGENT B0 ;  /* 0x0000000000007941 */ /* 0x000fea0003800200 */
.L_x_201:
        /* <DEDUP_REMOVED lines=17> */
.L_x_206:
        /* <DEDUP_REMOVED lines=23> */
.L_x_208:
[----:B------:R-:W-:Y:S05]  /*9590*/  BSYNC.RECONVERGENT B2 ;  /* 0x0000000000027941 */ /* 0x000fea0003800200 */
.L_x_207:
[----:B------:R1:W2:Y:S02]  /*95a0*/  F2F.F32.F64 R7, R12 ;  /* 0x0000000c00077310 */ /* 0x0002a40000301000 */
.L_x_205:
[----:B------:R-:W-:Y:S05]  /*95b0*/  BSYNC.RECONVERGENT B1 ;  /* 0x0000000000017941 */ /* 0x000fea0003800200 */
.L_x_204:
[----:B-1----:R-:W1:Y:S01]  /*95c0*/  LDS.128 R12, [UR11+0xb0] ;  /* 0x0000b00bff0c7984 */ /* 0x002e620008000c00 */
[----:B------:R-:W-:-:S04]  /*95d0*/  UIADD3 UR5, UPT, UPT, UR5, 0x4, URZ ;  /* 0x0000000405057890 */ /* 0x000fc8000fffe0ff */
[----:B------:R-:W-:Y:S01]  /*95e0*/  UISETP.NE.AND UP0, UPT, UR5, UR6, UPT ;  /* 0x000000060500728c */ /* 0x000fe2000bf05270 */
[----:B-1----:R-:W-:Y:S01]  /*95f0*/  FADD R13, -R24, R13 ;  /* 0x0000000d180d7221 */ /* 0x002fe20000000100 */
[----:B------:R-:W-:Y:S01]  /*9600*/  FADD R14, -R8, R14 ;  /* 0x0000000e080e7221 */ /* 0x000fe20000000100 */
[----:B------:R-:W-:Y:S02]  /*9610*/  FADD R15, -R9, R15 ;  /* 0x0000000f090f7221 */ /* 0x000fe40000000100 */
[C---:B--2---:R-:W-:Y:S01]  /*9620*/  FFMA R22, R7.reuse, R13, R22 ;  /* 0x0000000d07167223 */ /* 0x044fe20000000016 */
[C---:B------:R-:W-:Y:S01]  /*9630*/  FFMA R21, R7.reuse, R14, R21 ;  /* 0x0000000e07157223 */ /* 0x040fe20000000015 */
[----:B------:R-:W-:Y:S02]  /*9640*/  FFMA R20, R7, R15, R20 ;  /* 0x0000000f07147223 */ /* 0x000fe40000000014 */
[----:B------:R-:W-:Y:S05]  /*9650*/  BRA.U UP0, `(.L_x_209) ;  /* 0xffffffed00507547 */ /* 0x000fea000b83ffff */
[----:B------:R-:W-:-:S05]  /*9660*/  UMOV UR5, UR6 ;  /* 0x0000000600057c82 */ /* 0x000fca0008000000 */
.L_x_176:
[----:B------:R-:W-:-:S13]  /*9670*/  ISETP.NE.AND P0, PT, RZ, UR23, PT ;  /* 0x00000017ff007c0c */ /* 0x000fda000bf05270 */
[----:B------:R-:W-:Y:S05]  /*9680*/  @!P0 BRA `(.L_x_210) ;  /* 0x0000000c00b48947 */ /* 0x000fea0003800000 */
[----:B------:R-:W-:-:S09]  /*9690*/  UISETP.NE.AND UP0, UPT, UR23, 0x1, UPT ;  /* 0x000000011700788c */ /* 0x000fd2000bf05270 */
[----:B------:R-:W-:Y:S05]  /*96a0*/  BRA.U !UP0, `(.L_x_211) ;  /* 0x0000000908687547 */ /* 0x000fea000b800000 */
[----:B------:R-:W2:Y:S01]  /*96b0*/  S2UR UR12, SR_CgaCtaId ;  /* 0x00000000000c79c3 */ /* 0x000ea20000008800 */
[----:B------:R-:W-:Y:S01]  /*96c0*/  UMOV UR11, 0x400 ;  /* 0x00000400000b7882 */ /* 0x000fe20000000000 */
[----:B------:R-:W-:Y:S01]  /*96d0*/  BSSY.RECONVERGENT B0, `(.L_x_212) ;  /* 0x0000018000007945 */ /* 0x000fe20003800200 */
[----:B------:R-:W-:-:S04]  /*96e0*/  UIADD3 UR11, UPT, UPT, UR11, 0xe00, URZ ;  /* 0x00000e000b0b7890 */ /* 0x000fc8000fffe0ff */
[----:B--2---:R-:W-:-:S04]  /*96f0*/  ULEA UR11, UR12, UR11, 0x18 ;  /* 0x0000000b0c0b7291 */ /* 0x004fc8000f8ec0ff */
[----:B------:R-:W-:-:S09]  /*9700*/  UIMAD UR11, UR5, 0x38, UR11 ;  /* 0x00000038050b78a4 */ /* 0x000fd2000f8e020b */
[----:B------:R-:W2:Y:S02]  /*9710*/  LDS.128 R12, [UR11] ;  /* 0x0000000bff0c7984 */ /* 0x000ea40008000c00 */
[----:B--2---:R-:W-:Y:S01]  /*9720*/  FADD R13, R11, -R13 ;  /* 0x8000000d0b0d7221 */ /* 0x004fe20000000000 */
[----:B------:R-:W-:Y:S01]  /*9730*/  FADD R12, R10, -R12 ;  /* 0x8000000c0a0c7221 */ /* 0x000fe20000000000 */
[----:B------:R-:W-:Y:S02]  /*9740*/  FADD R14, R6, -R14 ;  /* 0x8000000e060e7221 */ /* 0x000fe40000000000 */
[----:B------:R-:W-:-:S04]  /*9750*/  FMUL R13, R13, R13 ;  /* 0x0000000d0d0d7220 */ /* 0x000fc80000400000 */
[----:B------:R-:W-:-:S04]  /*9760*/  FFMA R13, R12, R12, R13 ;  /* 0x0000000c0c0d7223 */ /* 0x000fc8000000000d */
[----:B------:R-:W-:-:S04]  /*9770*/  FFMA R13, R14, R14, R13 ;  /* 0x0000000e0e0d7223 */ /* 0x000fc8000000000d */
[----:B------:R-:W-:Y:S01]  /*9780*/  VIADD R12, R13, 0xf3000000 ;  /* 0xf30000000d0c7836 */ /* 0x000fe20000000000 */
[----:B------:R2:W3:Y:S04]  /*9790*/  MUFU.RSQ R14, R13 ;  /* 0x0000000d000e7308 */ /* 0x0004e80000001400 */
[----:B------:R-:W-:-:S13]  /*97a0*/  ISETP.GT.U32.AND P0, PT, R12, 0x727fffff, PT ;  /* 0x727fffff0c00780c */ /* 0x000fda0003f04070 */
[----:B--23--:R-:W-:Y:S05]  /*97b0*/  @!P0 BRA `(.L_x_213) ;  /* 0x0000000000148947 */ /* 0x00cfea0003800000 */
[----:B------:R-:W-:Y:S02]  /*97c0*/  MOV R12, R13 ;  /* 0x0000000d000c7202 */ /* 0x000fe40000000f00 */
[----:B------:R-:W-:-:S07]  /*97d0*/  MOV R14, 0x97f0 ;  /* 0x000097f0000e7802 */ /* 0x000fce0000000f00 */
[----:B01----:R-:W-:Y:S05]  /*97e0*/  CALL.REL.NOINC `($__internal_2_$__cuda_sm20_sqrt_rn_f32_slowpath) ;  /* 0x0000001c00507944 */ /* 0x003fea0003c00000 */
[----:B------:R-:W-:Y:S01]  /*97f0*/  IMAD.MOV.U32 R12, RZ, RZ, R15 ;  /* 0x000000ffff0c7224 */ /* 0x000fe200078e000f */
[----:B------:R-:W-:Y:S06]  /*9800*/  BRA `(.L_x_214) ;  /* 0x0000000000107947 */ /* 0x000fec0003800000 */
.L_x_213:
[----:B------:R-:W-:Y:S01]  /*9810*/  FMUL.FTZ R12, R13, R14 ;  /* 0x0000000e0d0c7220 */ /* 0x000fe20000410000 */
[----:B------:R-:W-:-:S03]  /*9820*/  FMUL.FTZ R14, R14, 0.5 ;  /* 0x3f0000000e0e7820 */ /* 0x000fc60000410000 */
[----:B------:R-:W-:-:S04]  /*9830*/  FFMA R13, -R12, R12, R13 ;  /* 0x0000000c0c0d7223 */ /* 0x000fc8000000010d */
[----:B------:R-:W-:-:S07]  /*9840*/  FFMA R12, R13, R14, R12 ;  /* 0x0000000e0d0c7223 */ /* 0x000fce000000000c */
.L_x_214:
[----:B------:R-:W-:Y:S05]  /*9850*/  BSYNC.RECONVERGENT B0 ;  /* 0x0000000000007941 */ /* 0x000fea0003800200 */
.L_x_212:
[----:B------:R-:W2:Y:S01]  /*9860*/  LDCU UR12, c[0x0][0x38c] ;  /* 0x00007180ff0c77ac */ /* 0x000ea20008000800 */
[C---:B------:R-:W-:Y:S01]  /*9870*/  FSETP.LTU.AND P1, PT, R12.reuse, RZ, PT ;  /* 0x000000ff0c00720b */ /* 0x040fe20003f29000 */
[----:B------:R-:W-:Y:S01]  /*9880*/  BSSY.RECONVERGENT B1, `(.L_x_215) ;  /* 0x0000029000017945 */ /* 0x000fe20003800200 */
[----:B--2---:R-:W-:-:S13]  /*9890*/  FSETP.GTU.AND P0, PT, R12, UR12, PT ;  /* 0x0000000c0c007c0b */ /* 0x004fda000bf0c000 */
        /* <DEDUP_REMOVED lines=14> */
.L_x_217:
        /* <DEDUP_REMOVED lines=23> */
.L_x_219:
[----:B------:R-:W-:Y:S05]  /*9af0*/  BSYNC.RECONVERGENT B2 ;  /* 0x0000000000027941 */ /* 0x000fea0003800200 */
.L_x_218:
[----:B------:R2:W3:Y:S02]  /*9b00*/  F2F.F32.F64 R7, R12 ;  /* 0x0000000c00077310 */ /* 0x0004e40000301000 */
.L_x_216:
[----:B------:R-:W-:Y:S05]  /*9b10*/  BSYNC.RECONVERGENT B1 ;  /* 0x0000000000017941 */ /* 0x000fea0003800200 */
.L_x_215:
        /* <DEDUP_REMOVED lines=26> */
.L_x_221:
[----:B------:R-:W-:Y:S01]  /*9cc0*/  FMUL.FTZ R12, R15, R14 ;  /* 0x0000000e0f0c7220 */ /* 0x000fe20000410000 */
[----:B------:R-:W-:-:S03]  /*9cd0*/  FMUL.FTZ R14, R14, 0.5 ;  /* 0x3f0000000e0e7820 */ /* 0x000fc60000410000 */
[----:B------:R-:W-:-:S04]  /*9ce0*/  FFMA R13, -R12, R12, R15 ;  /* 0x0000000c0c0d7223 */ /* 0x000fc8000000010f */
[----:B------:R-:W-:-:S07]  /*9cf0*/  FFMA R12, R13, R14, R12 ;  /* 0x0000000e0d0c7223 */ /* 0x000fce000000000c */
.L_x_222:
[----:B------:R-:W-:Y:S05]  /*9d00*/  BSYNC.RECONVERGENT B0 ;  /* 0x0000000000007941 */ /* 0x000fea0003800200 */
.L_x_220:
[----:B------:R-:W1:Y:S01]  /*9d10*/  LDCU UR12, c[0x0][0x38c] ;  /* 0x00007180ff0c77ac */ /* 0x000e620008000800 */
[C---:B------:R-:W-:Y:S01]  /*9d20*/  FSETP.LTU.AND P1, PT, R12.reuse, RZ, PT ;  /* 0x000000ff0c00720b */ /* 0x040fe20003f29000 */
[----:B------:R-:W-:Y:S01]  /*9d30*/  BSSY.RECONVERGENT B1, `(.L_x_223) ;  /* 0x0000029000017945 */ /* 0x000fe20003800200 */
[----:B-1----:R-:W-:-:S13]  /*9d40*/  FSETP.GTU.AND P0, PT, R12, UR12, PT ;  /* 0x0000000c0c007c0b */ /* 0x002fda000bf0c000 */
        /* <DEDUP_REMOVED lines=14> */
.L_x_225:
        /* <DEDUP_REMOVED lines=23> */
.L_x_227:
[----:B------:R-:W-:Y:S05]  /*9fa0*/  BSYNC.RECONVERGENT B2 ;  /* 0x0000000000027941 */ /* 0x000fea0003800200 */
.L_x_226:
[----:B------:R1:W2:Y:S02]  /*9fb0*/  F2F.F32.F64 R7, R12 ;  /* 0x0000000c00077310 */ /* 0x0002a40000301000 */
.L_x_224:
[----:B------:R-:W-:Y:S05]  /*9fc0*/  BSYNC.RECONVERGENT B1 ;  /* 0x0000000000017941 */ /* 0x000fea0003800200 */
.L_x_223:
[----:B-1----:R-:W1:Y:S01]  /*9fd0*/  LDS.128 R12, [UR11+0x40] ;  /* 0x0000400bff0c7984 */ /* 0x002e620008000c00 */
[----:B------:R-:W-:Y:S01]  /*9fe0*/  UIADD3 UR5, UPT, UPT, UR5, 0x2, URZ ;  /* 0x0000000205057890 */ /* 0x000fe2000fffe0ff */
[----:B-1----:R-:W-:Y:S01]  /*9ff0*/  FADD R13, -R24, R13 ;  /* 0x0000000d180d7221 */ /* 0x002fe20000000100 */
[----:B------:R-:W-:Y:S01]  /*a000*/  FADD R14, -R8, R14 ;  /* 0x0000000e080e7221 */ /* 0x000fe20000000100 */
[----:B------:R-:W-:Y:S02]  /*a010*/  FADD R15, -R9, R15 ;  /* 0x0000000f090f7221 */ /* 0x000fe40000000100 */
[C---:B--2---:R-:W-:Y:S01]  /*a020*/  FFMA R22, R7.reuse, R13, R22 ;  /* 0x0000000d07167223 */ /* 0x044fe20000000016 */
[C---:B------:R-:W-:Y:S01]  /*a030*/  FFMA R21, R7.reuse, R14, R21 ;  /* 0x0000000e07157223 */ /* 0x040fe20000000015 */
[----:B------:R-:W-:-:S07]  /*a040*/  FFMA R20, R7, R15, R20 ;  /* 0x0000000f07147223 */ /* 0x000fce0000000014 */
.L_x_211:
[----:B------:R-:W-:-:S09]  /*a050*/  UISETP.NE.U32.AND UP0, UPT, UR30, 0x1, UPT ;  /* 0x000000011e00788c */ /* 0x000fd2000bf05070 */
[----:B------:R-:W-:Y:S05]  /*a060*/  BRA.U UP0, `(.L_x_210) ;  /* 0x00000005003c7547 */ /* 0x000fea000b800000 */
        /* <DEDUP_REMOVED lines=17> */
[----:B------:R-:W-:-:S07]  /*a180*/  MOV R14, 0xa1a0 ;  /* 0x0000a1a0000e7802 */ /* 0x000fce0000000f00 */
[----:B01----:R-:W-:Y:S05]  /*a190*/  CALL.REL.NOINC `($__internal_2_$__cuda_sm20_sqrt_rn_f32_slowpath) ;  /* 0x0000001000e47944 */ /* 0x003fea0003c00000 */
[----:B------:R-:W-:Y:S01]  /*a1a0*/  MOV R6, R15 ;  /* 0x0000000f00067202 */ /* 0x000fe20000000f00 */
[----:B------:R-:W-:Y:S06]  /*a1b0*/  BRA `(.L_x_230) ;  /* 0x0000000000107947 */ /* 0x000fec0003800000 */
.L_x_229:
[----:B------:R-:W-:Y:S01]  /*a1c0*/  FMUL.FTZ R6, R12, R11 ;  /* 0x0000000b0c067220 */ /* 0x000fe20000410000 */
[----:B------:R-:W-:-:S03]  /*a1d0*/  FMUL.FTZ R10, R11, 0.5 ;  /* 0x3f0000000b0a7820 */ /* 0x000fc60000410000 */
[----:B------:R-:W-:-:S04]  /*a1e0*/  FFMA R11, -R6, R6, R12 ;  /* 0x00000006060b7223 */ /* 0x000fc8000000010c */
[----:B------:R-:W-:-:S07]  /*a1f0*/  FFMA R6, R11, R10, R6 ;  /* 0x0000000a0b067223 */ /* 0x000fce0000000006 */
.L_x_230:
[----:B------:R-:W-:Y:S05]  /*a200*/  BSYNC.RECONVERGENT B0 ;  /* 0x0000000000007941 */ /* 0x000fea0003800200 */
.L_x_228:
        /* <DEDUP_REMOVED lines=14> */
[----:B------:R-:W-:Y:S01]  /*a2f0*/  IMAD.MOV.U32 R12, RZ, RZ, R7 ;  /* 0x000000ffff0c7224 */ /* 0x000fe200078e0007 */
[----:B------:R-:W-:Y:S02]  /*a300*/  MOV R7, R6 ;  /* 0x0000000600077202 */ /* 0x000fe40000000f00 */
[----:B------:R-:W-:-:S07]  /*a310*/  MOV R15, 0xa330 ;  /* 0x0000a330000f7802 */ /* 0x000fce0000000f00 */
[----:B01----:R-:W-:Y:S05]  /*a320*/  CALL.REL.NOINC `($__internal_3_$__cuda_sm3x_div_rn_noftz_f32_slowpath) ;  /* 0x0000001000d87944 */ /* 0x003fea0003c00000 */
[----:B------:R-:W-:-:S07]  /*a330*/  IMAD.MOV.U32 R12, RZ, RZ, R7 ;  /* 0x000000ffff0c7224 */ /* 0x000fce00078e0007 */
.L_x_233:
[----:B------:R-:W2:Y:S01]  /*a340*/  MUFU.RCP64H R7, R27 ;  /* 0x0000001b00077308 */ /* 0x000ea20000001800 */
[----:B------:R-:W-:Y:S01]  /*a350*/  HFMA2 R6, -RZ, RZ, 0, 5.9604644775390625e-08 ;  /* 0x00000001ff067431 */ /* 0x000fe200000001ff */
[----:B------:R-:W-:Y:S05]  /*a360*/  BSSY.RECONVERGENT B2, `(.L_x_234) ;  /* 0x0000015000027945 */ /* 0x000fea0003800200 */
[----:B--2---:R-:W-:-:S08]  /*a370*/  DFMA R10, -R26, R6, 1 ;  /* 0x3ff000001a0a742b */ /* 0x004fd00000000106 */
[----:B------:R-:W-:-:S08]  /*a380*/  DFMA R10, R10, R10, R10 ;  /* 0x0000000a0a0a722b */ /* 0x000fd0000000000a */
[----:B------:R-:W-:Y:S01]  /*a390*/  DFMA R10, R6, R10, R6 ;  /* 0x0000000a060a722b */ /* 0x000fe20000000006 */
[----:B------:R-:W-:-:S07]  /*a3a0*/  FMUL R6, R12, 45 ;  /* 0x423400000c067820 */ /* 0x000fce0000400000 */
[----:B------:R-:W-:Y:S01]  /*a3b0*/  DFMA R12, -R26, R10, 1 ;  /* 0x3ff000001a0c742b */ /* 0x000fe2000000010a */
[----:B------:R-:W2:Y:S07]  /*a3c0*/  F2F.F64.F32 R6, R6 ;  /* 0x0000000600067310 */ /* 0x000eae0000201800 */
[----:B------:R-:W-:-:S08]  /*a3d0*/  DFMA R14, R10, R12, R10 ;  /* 0x0000000c0a0e722b */ /* 0x000fd0000000000a */
[----:B--2---:R-:W-:Y:S01]  /*a3e0*/  DMUL R12, R14, R6 ;  /* 0x000000060e0c7228 */ /* 0x004fe20000000000 */
        /* <DEDUP_REMOVED lines=12> */
.L_x_235:
[----:B------:R-:W-:Y:S05]  /*a4b0*/  BSYNC.RECONVERGENT B2 ;  /* 0x0000000000027941 */ /* 0x000fea0003800200 */
.L_x_234:
[----:B------:R2:W3:Y:S02]  /*a4c0*/  F2F.F32.F64 R7, R12 ;  /* 0x0000000c00077310 */ /* 0x0004e40000301000 */
.L_x_232:
[----:B------:R-:W-:Y:S05]  /*a4d0*/  BSYNC.RECONVERGENT B1 ;  /* 0x0000000000017941 */ /* 0x000fea0003800200 */
.L_x_231:
[----:B------:R-:W4:Y:S04]  /*a4e0*/  LDS R11, [UR5+0xc] ;  /* 0x00000c05ff0b7984 */ /* 0x000f280008000800 */
[----:B--2---:R-:W1:Y:S01]  /*a4f0*/  LDS.64 R12, [UR5+0x10] ;  /* 0x00001005ff0c7984 */ /* 0x004e620008000a00 */
[----:B----4-:R-:W-:Y:S01]  /*a500*/  FADD R11, -R24, R11 ;  /* 0x0000000b180b7221 */ /* 0x010fe20000000100 */
[----:B-1----:R-:W-:Y:S01]  /*a510*/  FADD R12, -R8, R12 ;  /* 0x0000000c080c7221 */ /* 0x002fe20000000100 */
[----:B------:R-:W-:Y:S02]  /*a520*/  FADD R13, -R9, R13 ;  /* 0x0000000d090d7221 */ /* 0x000fe40000000100 */
[C---:B---3--:R-:W-:Y:S01]  /*a530*/  FFMA R22, R7.reuse, R11, R22 ;  /* 0x0000000b07167223 */ /* 0x048fe20000000016 */
[C---:B------:R-:W-:Y:S01]  /*a540*/  FFMA R21, R7.reuse, R12, R21 ;  /* 0x0000000c07157223 */ /* 0x040fe20000000015 */
[----:B------:R-:W-:-:S07]  /*a550*/  FFMA R20, R7, R13, R20 ;  /* 0x0000000d07147223 */ /* 0x000fce0000000014 */
.L_x_210:
[----:B------:R-:W-:Y:S01]  /*a560*/  FADD R3, R3, R22 ;  /* 0x0000001603037221 */ /* 0x000fe20000000000 */
[----:B------:R-:W-:Y:S01]  /*a570*/  FADD R4, R4, R21 ;  /* 0x0000001504047221 */ /* 0x000fe20000000000 */
[----:B------:R-:W-:-:S07]  /*a580*/  FADD R5, R5, R20 ;  /* 0x0000001405057221 */ /* 0x000fce0000000000 */
.L_x_139:
[----:B------:R-:W-:-:S04]  /*a590*/  UIADD3 UR29, UPT, UPT, UR29, 0x1, URZ ;  /* 0x000000011d1d7890 */ /* 0x000fc8000fffe0ff */
[----:B------:R-:W-:-:S09]  /*a5a0*/  UISETP.NE.AND UP0, UPT, UR29, 0x2, UPT ;  /* 0x000000021d00788c */ /* 0x000fd2000bf05270 */
[----:B------:R-:W-:Y:S05]  /*a5b0*/  BRA.U UP0, `(.L_x_236) ;  /* 0xffffffc5006c7547 */ /* 0x000fea000b83ffff */
[----:B------:R-:W-:-:S04]  /*a5c0*/  UIADD3 UR26, UPT, UPT, UR26, 0x1, URZ ;  /* 0x000000011a1a7890 */ /* 0x000fc8000fffe0ff */
[----:B------:R-:W-:-:S09]  /*a5d0*/  UISETP.NE.AND UP0, UPT, UR26, 0x2, UPT ;  /* 0x000000021a00788c */ /* 0x000fd2000bf05270 */
[----:B------:R-:W-:Y:S05]  /*a5e0*/  BRA.U UP0, `(.L_x_237) ;  /* 0xffffffc5004c7547 */ /* 0x000fea000b83ffff */
[----:B------:R-:W-:-:S04]  /*a5f0*/  UIADD3 UR25, UPT, UPT, UR25, 0x1, URZ ;  /* 0x0000000119197890 */ /* 0x000fc8000fffe0ff */
[----:B------:R-:W-:-:S09]  /*a600*/  UISETP.NE.AND UP0, UPT, UR25, 0x2, UPT ;  /* 0x000000021900788c */ /* 0x000fd2000bf05270 */
[----:B------:R-:W-:Y:S05]  /*a610*/  BRA.U UP0, `(.L_x_238) ;  /* 0xffffffc5003c7547 */ /* 0x000fea000b83ffff */
[----:B------:R-:W-:Y:S06]  /*a620*/  BAR.SYNC.DEFER_BLOCKING 0x0 ;  /* 0x0000000000007b1d */ /* 0x000fec0000010000 */
[----:B------:R-:W-:Y:S01]  /*a630*/  BSSY.RECONVERGENT B0, `(.L_x_239) ;  /* 0x0000015000007945 */ /* 0x000fe20003800200 */
[----:B------:R-:W2:Y:S04]  /*a640*/  LDS R0, [R2+0x30] ;  /* 0x0000300002007984 */ /* 0x000ea80000000800 */
[----:B-1----:R-:W1:Y:S04]  /*a650*/  LDS R9, [R2+0x18] ;  /* 0x0000180002097984 */ /* 0x002e680000000800 */
[----:B------:R-:W3:Y:S04]  /*a660*/  LDS R11, [R2+0x1c] ;  /* 0x00001c00020b7984 */ /* 0x000ee80000000800 */
[----:B------:R-:W4:Y:S01]  /*a670*/  LDS R19, [R2+0x20] ;  /* 0x0000200002137984 */ /* 0x000f220000000800 */
[----:B--2---:R-:W-:-:S04]  /*a680*/  FADD R7, R0, R0 ;  /* 0x0000000000077221 */ /* 0x004fc80000000000 */
[----:B------:R-:W2:Y:S01]  /*a690*/  MUFU.RCP R6, R7 ;  /* 0x0000000700067308 */ /* 0x000ea20000001000 */
[----:B-1----:R1:W-:Y:S04]  /*a6a0*/  STS [R2+0x24], R9 ;  /* 0x0000240902007388 */ /* 0x0023e80000000800 */
[----:B---3--:R1:W-:Y:S03]  /*a6b0*/  STS [R2+0x28], R11 ;  /* 0x0000280b02007388 */ /* 0x0083e60000000800 */
[----:B------:R-:W3:Y:S01]  /*a6c0*/  FCHK P0, -R18, R7 ;  /* 0x0000000712007302 */ /* 0x000ee20000000100 */
[----:B----4-:R1:W-:Y:S01]  /*a6d0*/  STS [R2+0x2c], R19 ;  /* 0x00002c1302007388 */ /* 0x0103e20000000800 */
[----:B--2---:R-:W-:-:S04]  /*a6e0*/  FFMA R13, -R7, R6, 1 ;  /* 0x3f800000070d7423 */ /* 0x004fc80000000106 */
[----:B------:R-:W-:-:S04]  /*a6f0*/  FFMA R13, R6, R13, R6 ;  /* 0x0000000d060d7223 */ /* 0x000fc80000000006 */
[----:B------:R-:W-:-:S04]  /*a700*/  FFMA R8, -R18, R13, RZ ;  /* 0x0000000d12087223 */ /* 0x000fc800000001ff */
[----:B------:R-:W-:-:S04]  /*a710*/  FFMA R6, -R7, R8, -R18 ;  /* 0x0000000807067223 */ /* 0x000fc80000000912 */
[----:B------:R-:W-:Y:S01]  /*a720*/  FFMA R8, R13, R6, R8 ;  /* 0x000000060d087223 */ /* 0x000fe20000000008 */
[----:B-1-3--:R-:W-:Y:S06]  /*a730*/  @!P0 BRA `(.L_x_240) ;  /* 0x0000000000108947 */ /* 0x00afec0003800000 */
[----:B------:R-:W-:Y:S01]  /*a740*/  FADD R12, -R18, -RZ ;  /* 0x800000ff120c7221 */ /* 0x000fe20000000100 */
[----:B------:R-:W-:-:S07]  /*a750*/  MOV R15, 0xa770 ;  /* 0x0000a770000f7802 */ /* 0x000fce0000000f00 */
[----:B0-----:R-:W-:Y:S05]  /*a760*/  CALL.REL.NOINC `($__internal_3_$__cuda_sm3x_div_rn_noftz_f32_slowpath) ;  /* 0x0000000c00c87944 */ /* 0x001fea0003c00000 */
[----:B------:R-:W-:-:S07]  /*a770*/  IMAD.MOV.U32 R8, RZ, RZ, R7 ;  /* 0x000000ffff087224 */ /* 0x000fce00078e0007 */
.L_x_240:
[----:B------:R-:W-:Y:S05]  /*a780*/  BSYNC.RECONVERGENT B0 ;  /* 0x0000000000007941 */ /* 0x000fea0003800200 */
.L_x_239:
[----:B------:R-:W-:Y:S01]  /*a790*/  IADD3 R6, PT, PT, R0, 0x1800000, RZ ;  /* 0x0180000000067810 */ /* 0x000fe20007ffe0ff */
[----:B------:R-:W-:Y:S03]  /*a7a0*/  BSSY.RECONVERGENT B0, `(.L_x_241) ;  /* 0x000000b000007945 */ /* 0x000fe60003800200 */
[----:B------:R-:W-:-:S04]  /*a7b0*/  LOP3.LUT R6, R6, 0x7f800000, RZ, 0xc0, !PT ;  /* 0x7f80000006067812 */ /* 0x000fc800078ec0ff */
[----:B------:R-:W-:-:S13]  /*a7c0*/  ISETP.GT.U32.AND P0, PT, R6, 0x1ffffff, PT ;  /* 0x01ffffff0600780c */ /* 0x000fda0003f04070 */
[----:B------:R-:W-:Y:S05]  /*a7d0*/  @P0 BRA `(.L_x_242) ;  /* 0x00000000000c0947 */ /* 0x000fea0003800000 */
[----:B------:R-:W-:-:S07]  /*a7e0*/  MOV R18, 0xa800 ;  /* 0x0000a80000127802 */ /* 0x000fce0000000f00 */
[----:B0-----:R-:W-:Y:S05]  /*a7f0*/  CALL.REL.NOINC `($__internal_1_$__cuda_sm20_rcp_rn_f32_slowpath) ;  /* 0x0000000800747944 */ /* 0x001fea0003c00000 */
[----:B------:R-:W-:Y:S05]  /*a800*/  BRA `(.L_x_243) ;  /* 0x0000000000107947 */ /* 0x000fea0003800000 */
.L_x_242:
[----:B------:R-:W1:Y:S02]  /*a810*/  MUFU.RCP R15, R0 ;  /* 0x00000000000f7308 */ /* 0x000e640000001000 */
[----:B-1----:R-:W-:-:S04]  /*a820*/  FFMA R6, R0, R15, -1 ;  /* 0xbf80000000067423 */ /* 0x002fc8000000000f */
[----:B------:R-:W-:-:S04]  /*a830*/  FADD.FTZ R6, -R6, -RZ ;  /* 0x800000ff06067221 */ /* 0x000fc80000010100 */
[----:B------:R-:W-:-:S07]  /*a840*/  FFMA R15, R15, R6, R15 ;  /* 0x000000060f0f7223 */ /* 0x000fce000000000f */
.L_x_243:
[----:B------:R-:W-:Y:S05]  /*a850*/  BSYNC.RECONVERGENT B0 ;  /* 0x0000000000007941 */ /* 0x000fea0003800200 */
.L_x_241:
[----:B------:R-:W1:Y:S01]  /*a860*/  LDS R21, [R2+0x34] ;  /* 0x0000340002157984 */ /* 0x000e620000000800 */
[-CC-:B------:R-:W-:Y:S01]  /*a870*/  FFMA R5, R5, R15.reuse, R8.reuse ;  /* 0x0000000f05057223 */ /* 0x180fe20000000008 */
[----:B------:R-:W-:Y:S01]  /*a880*/  UMOV UR4, 0x9999999a ;  /* 0x9999999a00047882 */ /* 0x000fe20000000000 */
[----:B------:R-:W-:Y:S01]  /*a890*/  UMOV UR5, 0x40239999 ;  /* 0x4023999900057882 */ /* 0x000fe20000000000 */
[----:B------:R-:W-:Y:S01]  /*a8a0*/  LDS R18, [R2+0x10] ;  /* 0x0000100002127984 */ /* 0x000fe20000000800 */
[----:B------:R2:W-:Y:S01]  /*a8b0*/  F2F.F64.F32 R6, R5 ;  /* 0x0000000500067310 */ /* 0x0005e20000201800 */
[-CC-:B------:R-:W-:Y:S01]  /*a8c0*/  FFMA R14, R3, R15.reuse, R8.reuse ;  /* 0x0000000f030e7223 */ /* 0x180fe20000000008 */
[----:B------:R-:W-:Y:S01]  /*a8d0*/  FFMA R15, R4, R15, R8 ;  /* 0x0000000f040f7223 */ /* 0x000fe20000000008 */
[----:B------:R-:W3:Y:S02]  /*a8e0*/  LDS R27, [R2+0x4] ;  /* 0x00000400021b7984 */ /* 0x000ee40000000800 */
[----:B------:R-:W-:-:S02]  /*a8f0*/  FADD R4, R9, R14 ;  /* 0x0000000e09047221 */ /* 0x000fc40000000000 */
[----:B------:R-:W-:Y:S01]  /*a900*/  LDS R20, [R2+0x14] ;  /* 0x0000140002147984 */ /* 0x000fe20000000800 */
[----:B--2---:R-:W-:-:S03]  /*a910*/  FADD R5, R11, R15 ;  /* 0x0000000f0b057221 */ /* 0x004fc60000000000 */
[----:B------:R-:W-:Y:S01]  /*a920*/  LDS R10, [R2+0xc] ;  /* 0x00000c00020a7984 */ /* 0x000fe20000000800 */
[----:B------:R-:W-:-:S03]  /*a930*/  FMUL R5, R5, 0.5 ;  /* 0x3f00000005057820 */ /* 0x000fc60000400000 */
[----:B------:R-:W2:Y:S04]  /*a940*/  LDS R23, [R2] ;  /* 0x0000000002177984 */ /* 0x000ea80000000800 */
[----:B------:R-:W4:Y:S04]  /*a950*/  LDS R25, [R2+0x8] ;  /* 0x0000080002197984 */ /* 0x000f280000000800 */
[----:B------:R-:W-:Y:S04]  /*a960*/  STG.E desc[UR14][R16.64+0x30], R0 ;  /* 0x0000300010007986 */ /* 0x000fe8000c10190e */
[----:B------:R-:W-:Y:S04]  /*a970*/  STG.E desc[UR14][R16.64+0x24], R9 ;  /* 0x0000240910007986 */ /* 0x000fe8000c10190e */
[----:B------:R-:W-:Y:S01]  /*a980*/  STG.E desc[UR14][R16.64+0x2c], R19 ;  /* 0x00002c1310007986 */ /* 0x000fe2000c10190e */
[----:B-1----:R1:W5:Y:S03]  /*a990*/  F2F.F64.F32 R12, R21 ;  /* 0x00000015000c7310 */ /* 0x0023660000201800 */
[----:B------:R1:W-:Y:S04]  /*a9a0*/  STG.E desc[UR14][R16.64+0x34], R21 ;  /* 0x0000341510007986 */ /* 0x0003e8000c10190e */
[----:B------:R-:W-:Y:S04]  /*a9b0*/  STS.64 [R2+0x18], R14 ;  /* 0x0000180e02007388 */ /* 0x000fe80000000a00 */
[----:B------:R-:W-:Y:S01]  /*a9c0*/  STG.E desc[UR14][R16.64+0x18], R14 ;  /* 0x0000180e10007986 */ /* 0x000fe2000c10190e */
[----:B-1----:R-:W-:-:S03]  /*a9d0*/  FMUL R21, R4, 0.5 ;  /* 0x3f00000004157820 */ /* 0x002fc60000400000 */
[----:B------:R-:W-:Y:S01]  /*a9e0*/  STG.E desc[UR14][R16.64+0x28], R11 ;  /* 0x0000280b10007986 */ /* 0x000fe2000c10190e */
[----:B-----5:R-:W-:Y:S01]  /*a9f0*/  DFMA R6, R12, -UR4, R6 ;  /* 0x800000040c067c2b */ /* 0x020fe20008000006 */
[----:B------:R-:W3:Y:S02]  /*aa00*/  LDCU UR4, c[0x0][0x388] ;  /* 0x00007100ff0477ac */ /* 0x000ee40008000800 */
[----:B------:R-:W-:Y:S07]  /*aa10*/  STG.E desc[UR14][R16.64+0x1c], R15 ;  /* 0x00001c0f10007986 */ /* 0x000fee000c10190e */
[----:B------:R-:W1:Y:S01]  /*aa20*/  F2F.F32.F64 R7, R6 ;  /* 0x0000000600077310 */ /* 0x000e620000301000 */
[----:B---3--:R-:W-:Y:S01]  /*aa30*/  FFMA R3, R18, UR4, R27 ;  /* 0x0000000412037c23 */ /* 0x008fe2000800001b */
[----:B--2---:R-:W-:Y:S01]  /*aa40*/  FFMA R23, R10, UR4, R23 ;  /* 0x000000040a177c23 */ /* 0x004fe20008000017 */
[----:B------:R-:W-:Y:S01]  /*aa50*/  FFMA R18, R5, UR4, R18 ;  /* 0x0000000405127c23 */ /* 0x000fe20008000012 */
[----:B------:R-:W-:-:S02]  /*aa60*/  FFMA R21, R21, UR4, R10 ;  /* 0x0000000415157c23 */ /* 0x000fc4000800000a */
[----:B------:R-:W-:Y:S01]  /*aa70*/  STS [R2+0x4], R3 ;  /* 0x0000040302007388 */ /* 0x000fe20000000800 */
[----:B-1----:R-:W-:-:S03]  /*aa80*/  FADD R0, R19, R7 ;  /* 0x0000000713007221 */ /* 0x002fc60000000000 */
[----:B------:R-:W-:Y:S01]  /*aa90*/  STS [R2+0x20], R7 ;  /* 0x0000200702007388 */ /* 0x000fe20000000800 */
[----:B------:R-:W-:-:S03]  /*aaa0*/  FMUL R9, R0, 0.5 ;  /* 0x3f00000000097820 */ /* 0x000fc60000400000 */
[----:B------:R-:W-:Y:S01]  /*aab0*/  STG.E desc[UR14][R16.64+0x20], R7 ;  /* 0x0000200710007986 */ /* 0x000fe2000c10190e */
[----:B------:R-:W-:Y:S01]  /*aac0*/  FFMA R19, R9, UR4, R20 ;  /* 0x0000000409137c23 */ /* 0x000fe20008000014 */
[----:B----4-:R-:W-:Y:S02]  /*aad0*/  FFMA R20, R20, UR4, R25 ;  /* 0x0000000414147c23 */ /* 0x010fe40008000019 */
[----:B------:R-:W-:Y:S04]  /*aae0*/  STS [R2], R23 ;  /* 0x0000001702007388 */ /* 0x000fe80000000800 */
[----:B------:R-:W-:Y:S04]  /*aaf0*/  STG.E desc[UR14][R16.64], R23 ;  /* 0x0000001710007986 */ /* 0x000fe8000c10190e */
[----:B------:R-:W-:Y:S04]  /*ab00*/  STG.E desc[UR14][R16.64+0x4], R3 ;  /* 0x0000040310007986 */ /* 0x000fe8000c10190e */
[----:B------:R-:W-:Y:S04]  /*ab10*/  STG.E desc[UR14][R16.64+0x10], R18 ;  /* 0x0000101210007986 */ /* 0x000fe8000c10190e */
[----:B------:R-:W-:Y:S04]  /*ab20*/  STS.64 [R2+0x10], R18 ;  /* 0x0000101202007388 */ /* 0x000fe80000000a00 */
[----:B------:R-:W-:Y:S04]  /*ab30*/  STG.E desc[UR14][R16.64+0x14], R19 ;  /* 0x0000141310007986 */ /* 0x000fe8000c10190e */
[----:B------:R-:W-:Y:S04]  /*ab40*/  STG.E desc[UR14][R16.64+0xc], R21 ;  /* 0x00000c1510007986 */ /* 0x000fe8000c10190e */
[----:B------:R-:W-:Y:S04]  /*ab50*/  STG.E desc[UR14][R16.64+0x8], R20 ;  /* 0x0000081410007986 */ /* 0x000fe8000c10190e */
[----:B------:R-:W-:Y:S01]  /*ab60*/  STS.64 [R2+0x8], R20 ;  /* 0x0000081402007388 */ /* 0x000fe20000000a00 */
[----:B------:R-:W-:Y:S06]  /*ab70*/  BAR.SYNC.DEFER_BLOCKING 0x0 ;  /* 0x0000000000007b1d */ /* 0x000fec0000010000 */
[----:B------:R-:W-:Y:S05]  /*ab80*/  EXIT ;  /* 0x000000000000794d */ /* 0x000fea0003800000 */
        .weak           $__internal_0_$__cuda_sm20_div_rn_f64_full
        .type           $__internal_0_$__cuda_sm20_div_rn_f64_full,@function
        .size           $__internal_0_$__cuda_sm20_div_rn_f64_full,($__internal_1_$__cuda_sm20_rcp_rn_f32_slowpath - $__internal_0_$__cuda_sm20_div_rn_f64_full)
$__internal_0_$__cuda_sm20_div_rn_f64_full:
[C---:B------:R-:W-:Y:S01]  /*ab90*/  FSETP.GEU.AND P0, PT, |R35|.reuse, 1.469367938527859385e-39, PT ;  /* 0x001000002300780b */ /* 0x040fe20003f0e200 */
[----:B------:R-:W-:Y:S01]  /*aba0*/  BSSY.RECONVERGENT B0, `(.L_x_244) ;  /* 0x000005e000007945 */ /* 0x000fe20003800200 */
[----:B------:R-:W-:Y:S02]  /*abb0*/  LOP3.LUT R36, R35, 0x800fffff, RZ, 0xc0, !PT ;  /* 0x800fffff23247812 */ /* 0x000fe400078ec0ff */
[-C--:B------:R-:W-:Y:S02]  /*abc0*/  LOP3.LUT R43, R43, R42.reuse, RZ, 0x3c, !PT ;  /* 0x0000002a2b2b7212 */ /* 0x080fe400078e3cff */
[----:B------:R-:W-:Y:S01]  /*abd0*/  LOP3.LUT R37, R36, 0x3ff00000, RZ, 0xfc, !PT ;  /* 0x3ff0000024257812 */ /* 0x000fe200078efcff */
[----:B------:R-:W-:Y:S01]  /*abe0*/  IMAD.MOV.U32 R36, RZ, RZ, R34 ;  /* 0x000000ffff247224 */ /* 0x000fe200078e0022 */
[----:B------:R-:W-:Y:S02]  /*abf0*/  LOP3.LUT R42, R43, R42, RZ, 0x3c, !PT ;  /* 0x0000002a2b2a7212 */ /* 0x000fe400078e3cff */
[----:B------:R-:W-:-:S02]  /*ac00*/  MOV R40, 0x1 ;  /* 0x0000000100287802 */ /* 0x000fc40000000f00 */
[----:B------:R-:W-:Y:S01]  /*ac10*/  LOP3.LUT R43, R43, R42, RZ, 0x3c, !PT ;  /* 0x0000002a2b2b7212 */ /* 0x000fe200078e3cff */
[----:B------:R-:W-:Y:S01]  /*ac20*/  @!P0 DMUL R36, R34, 8.98846567431157953865e+307 ;  /* 0x7fe0000022248828 */ /* 0x000fe20000000000 */
[----:B------:R-:W-:Y:S02]  /*ac30*/  LOP3.LUT R15, R35, 0x7ff00000, RZ, 0xc0, !PT ;  /* 0x7ff00000230f7812 */ /* 0x000fe400078ec0ff */
[C---:B------:R-:W-:Y:S02]  /*ac40*/  FSETP.GEU.AND P1, PT, |R43|.reuse, 1.469367938527859385e-39, PT ;  /* 0x001000002b00780b */ /* 0x040fe40003f2e200 */
[----:B------:R-:W-:Y:S01]  /*ac50*/  LOP3.LUT R13, R43, 0x7ff00000, RZ, 0xc0, !PT ;  /* 0x7ff000002b0d7812 */ /* 0x000fe200078ec0ff */
[----:B------:R-:W0:Y:S03]  /*ac60*/  MUFU.RCP64H R41, R37 ;  /* 0x0000002500297308 */ /* 0x000e260000001800 */
[----:B------:R-:W-:-:S02]  /*ac70*/  ISETP.GE.U32.AND P5, PT, R13, R15, PT ;  /* 0x0000000f0d00720c */ /* 0x000fc40003fa6070 */
[----:B------:R-:W-:-:S05]  /*ac80*/  @!P0 LOP3.LUT R15, R37, 0x7ff00000, RZ, 0xc0, !PT ;  /* 0x7ff00000250f8812 */ /* 0x000fca00078ec0ff */
[----:B------:R-:W-:Y:S01]  /*ac90*/  @!P1 LOP3.LUT R12, R35, 0x7ff00000, RZ, 0xc0, !PT ;  /* 0x7ff00000230c9812 */ /* 0x000fe200078ec0ff */
[----:B------:R-:W-:-:S03]  /*aca0*/  @!P1 IMAD.MOV.U32 R44, RZ, RZ, RZ ;  /* 0x000000ffff2c9224 */ /* 0x000fc600078e00ff */
[----:B------:R-:W-:Y:S01]  /*acb0*/  @!P1 ISETP.GE.U32.AND P3, PT, R13, R12, PT ;  /* 0x0000000c0d00920c */ /* 0x000fe20003f66070 */
[----:B------:R-:W-:Y:S01]  /*acc0*/  IMAD.MOV.U32 R12, RZ, RZ, 0x1ca00000 ;  /* 0x1ca00000ff0c7424 */ /* 0x000fe200078e00ff */
[----:B0-----:R-:W-:-:S04]  /*acd0*/  DFMA R38, R40, -R36, 1 ;  /* 0x3ff000002826742b */ /* 0x001fc80000000824 */
[C---:B------:R-:W-:Y:S02]  /*ace0*/  @!P1 SEL R30, R12.reuse, 0x63400000, !P3 ;  /* 0x634000000c1e9807 */ /* 0x040fe40005800000 */
[----:B------:R-:W-:Y:S02]  /*acf0*/  SEL R25, R12, 0x63400000, !P5 ;  /* 0x634000000c197807 */ /* 0x000fe40006800000 */
[----:B------:R-:W-:Y:S01]  /*ad00*/  @!P1 LOP3.LUT R30, R30, 0x80000000, R43, 0xf8, !PT ;  /* 0x800000001e1e9812 */ /* 0x000fe200078ef82b */
[----:B------:R-:W-:-:S03]  /*ad10*/  DFMA R38, R38, R38, R38 ;  /* 0x000000262626722b */ /* 0x000fc60000000026 */
[----:B------:R-:W-:-:S05]  /*ad20*/  @!P1 LOP3.LUT R45, R30, 0x100000, RZ, 0xfc, !PT ;  /* 0x001000001e2d9812 */ /* 0x000fca00078efcff */
[----:B------:R-:W-:Y:S01]  /*ad30*/  DFMA R40, R40, R38, R40 ;  /* 0x000000262828722b */ /* 0x000fe20000000028 */
[----:B------:R-:W-:Y:S02]  /*ad40*/  LOP3.LUT R39, R25, 0x800fffff, R43, 0xf8, !PT ;  /* 0x800fffff19277812 */ /* 0x000fe400078ef82b */
[----:B------:R-:W-:Y:S02]  /*ad50*/  MOV R38, R42 ;  /* 0x0000002a00267202 */ /* 0x000fe40000000f00 */
[----:B------:R-:W-:-:S03]  /*ad60*/  MOV R25, R13 ;  /* 0x0000000d00197202 */ /* 0x000fc60000000f00 */
[----:B------:R-:W-:Y:S02]  /*ad70*/  DFMA R46, R40, -R36, 1 ;  /* 0x3ff00000282e742b */ /* 0x000fe40000000824 */
[----:B------:R-:W-:-:S06]  /*ad80*/  @!P1 DFMA R38, R38, 2, -R44 ;  /* 0x400000002626982b */ /* 0x000fcc000000082c */
[----:B------:R-:W-:-:S04]  /*ad90*/  DFMA R46, R40, R46, R40 ;  /* 0x0000002e282e722b */ /* 0x000fc80000000028 */
[----:B------:R-:W-:-:S04]  /*ada0*/  @!P1 LOP3.LUT R25, R39, 0x7ff00000, RZ, 0xc0, !PT ;  /* 0x7ff0000027199812 */ /* 0x000fc800078ec0ff */
[----:B------:R-:W-:Y:S01]  /*adb0*/  DMUL R44, R46, R38 ;  /* 0x000000262e2c7228 */ /* 0x000fe20000000000 */
[----:B------:R-:W-:-:S05]  /*adc0*/  VIADD R30, R25, 0xffffffff ;  /* 0xffffffff191e7836 */ /* 0x000fca0000000000 */
[----:B------:R-:W-:Y:S02]  /*add0*/  ISETP.GT.U32.AND P0, PT, R30, 0x7feffffe, PT ;  /* 0x7feffffe1e00780c */ /* 0x000fe40003f04070 */
[----:B------:R-:W-:Y:S01]  /*ade0*/  IADD3 R30, PT, PT, R15, -0x1, RZ ;  /* 0xffffffff0f1e7810 */ /* 0x000fe20007ffe0ff */
[----:B------:R-:W-:-:S03]  /*adf0*/  DFMA R40, R44, -R36, R38 ;  /* 0x800000242c28722b */ /* 0x000fc60000000026 */
[----:B------:R-:W-:-:S05]  /*ae00*/  ISETP.GT.U32.OR P0, PT, R30, 0x7feffffe, P0 ;  /* 0x7feffffe1e00780c */ /* 0x000fca0000704470 */
[----:B------:R-:W-:-:S08]  /*ae10*/  DFMA R40, R46, R40, R44 ;  /* 0x000000282e28722b */ /* 0x000fd0000000002c */
[----:B------:R-:W-:Y:S05]  /*ae20*/  @P0 BRA `(.L_x_245) ;  /* 0x0000000000740947 */ /* 0x000fea0003800000 */
[----:B------:R-:W-:Y:S01]  /*ae30*/  LOP3.LUT R15, R35, 0x7ff00000, RZ, 0xc0, !PT ;  /* 0x7ff00000230f7812 */ /* 0x000fe200078ec0ff */
[----:B------:R-:W-:-:S03]  /*ae40*/  IMAD.MOV.U32 R42, RZ, RZ, RZ ;  /* 0x000000ffff2a7224 */ /* 0x000fc600078e00ff */
[CC--:B------:R-:W-:Y:S02]  /*ae50*/  VIADDMNMX R25, R13.reuse, -R15.reuse, 0xb9600000, !PT ;  /* 0xb96000000d197446 */ /* 0x0c0fe4000780090f */
[----:B------:R-:W-:Y:S02]  /*ae60*/  ISETP.GE.U32.AND P0, PT, R13, R15, PT ;  /* 0x0000000f0d00720c */ /* 0x000fe40003f06070 */
[----:B------:R-:W-:Y:S02]  /*ae70*/  VIMNMX R25, PT, PT, R25, 0x46a00000, PT ;  /* 0x46a0000019197848 */ /* 0x000fe40003fe0100 */
[----:B------:R-:W-:-:S05]  /*ae80*/  SEL R12, R12, 0x63400000, !P0 ;  /* 0x634000000c0c7807 */ /* 0x000fca0004000000 */
[----:B------:R-:W-:-:S05]  /*ae90*/  IMAD.IADD R12, R25, 0x1, -R12 ;  /* 0x00000001190c7824 */ /* 0x000fca00078e0a0c */
[----:B------:R-:W-:-:S06]  /*aea0*/  IADD3 R43, PT, PT, R12, 0x7fe00000, RZ ;  /* 0x7fe000000c2b7810 */ /* 0x000fcc0007ffe0ff */
[----:B------:R-:W-:-:S10]  /*aeb0*/  DMUL R44, R40, R42 ;  /* 0x0000002a282c7228 */ /* 0x000fd40000000000 */
[----:B------:R-:W-:-:S13]  /*aec0*/  FSETP.GTU.AND P0, PT, |R45|, 1.469367938527859385e-39, PT ;  /* 0x001000002d00780b */ /* 0x000fda0003f0c200 */
[----:B------:R-:W-:Y:S05]  /*aed0*/  @P0 BRA `(.L_x_246) ;  /* 0x0000000000a80947 */ /* 0x000fea0003800000 */
[----:B------:R-:W-:Y:S01]  /*aee0*/  DFMA R36, R40, -R36, R38 ;  /* 0x800000242824722b */ /* 0x000fe20000000026 */
[----:B------:R-:W-:-:S09]  /*aef0*/  MOV R42, RZ ;  /* 0x000000ff002a7202 */ /* 0x000fd20000000f00 */
[C---:B------:R-:W-:Y:S02]  /*af00*/  FSETP.NEU.AND P0, PT, R37.reuse, RZ, PT ;  /* 0x000000ff2500720b */ /* 0x040fe40003f0d000 */
[----:B------:R-:W-:-:S04]  /*af10*/  LOP3.LUT R34, R37, 0x80000000, R35, 0x48, !PT ;  /* 0x8000000025227812 */ /* 0x000fc800078e4823 */
[----:B------:R-:W-:-:S07]  /*af20*/  LOP3.LUT R43, R34, R43, RZ, 0xfc, !PT ;  /* 0x0000002b222b7212 */ /* 0x000fce00078efcff */
[----:B------:R-:W-:Y:S05]  /*af30*/  @!P0 BRA `(.L_x_246) ;  /* 0x0000000000908947 */ /* 0x000fea0003800000 */
[----:B------:R-:W-:Y:S01]  /*af40*/  IMAD.MOV R37, RZ, RZ, -R12 ;  /* 0x000000ffff257224 */ /* 0x000fe200078e0a0c */
[----:B------:R-:W-:Y:S02]  /*af50*/  MOV R36, RZ ;  /* 0x000000ff00247202 */ /* 0x000fe40000000f00 */
[----:B------:R-:W-:-:S04]  /*af60*/  IADD3 R12, PT, PT, -R12, -0x43300000, RZ ;  /* 0xbcd000000c0c7810 */ /* 0x000fc80007ffe1ff */
[----:B------:R-:W-:Y:S02]  /*af70*/  DFMA R36, R44, -R36, R40 ;  /* 0x800000242c24722b */ /* 0x000fe40000000028 */
[----:B------:R-:W-:-:S08]  /*af80*/  DMUL.RP R40, R40, R42 ;  /* 0x0000002a28287228 */ /* 0x000fd00000008000 */
[----:B------:R-:W-:Y:S02]  /*af90*/  FSETP.NEU.AND P0, PT, |R37|, R12, PT ;  /* 0x0000000c2500720b */ /* 0x000fe40003f0d200 */
[----:B------:R-:W-:Y:S02]  /*afa0*/  LOP3.LUT R34, R41, R34, RZ, 0x3c, !PT ;  /* 0x0000002229227212 */ /* 0x000fe400078e3cff */
[----:B------:R-:W-:Y:S02]  /*afb0*/  FSEL R12, R40, R44, !P0 ;  /* 0x0000002c280c7208 */ /* 0x000fe40004000000 */
[----:B------:R-:W-:-:S03]  /*afc0*/  FSEL R34, R34, R45, !P0 ;  /* 0x0000002d22227208 */ /* 0x000fc60004000000 */
[----:B------:R-:W-:Y:S01]  /*afd0*/  IMAD.MOV.U32 R44, RZ, RZ, R12 ;  /* 0x000000ffff2c7224 */ /* 0x000fe200078e000c */
[----:B------:R-:W-:Y:S01]  /*afe0*/  MOV R45, R34 ;  /* 0x00000022002d7202 */ /* 0x000fe20000000f00 */
[----:B------:R-:W-:Y:S06]  /*aff0*/  BRA `(.L_x_246) ;  /* 0x0000000000607947 */ /* 0x000fec0003800000 */
.L_x_245:
[----:B------:R-:W-:-:S14]  /*b000*/  DSETP.NAN.AND P0, PT, R42, R42, PT ;  /* 0x0000002a2a00722a */ /* 0x000fdc0003f08000 */
[----:B------:R-:W-:Y:S05]  /*b010*/  @P0 BRA `(.L_x_247) ;  /* 0x00000000004c0947 */ /* 0x000fea0003800000 */
[----:B------:R-:W-:-:S14]  /*b020*/  DSETP.NAN.AND P0, PT, R34, R34, PT ;  /* 0x000000222200722a */ /* 0x000fdc0003f08000 */
[----:B------:R-:W-:Y:S05]  /*b030*/  @P0 BRA `(.L_x_248) ;  /* 0x0000000000340947 */ /* 0x000fea0003800000 */
[----:B------:R-:W-:Y:S01]  /*b040*/  ISETP.NE.AND P0, PT, R25, R15, PT ;  /* 0x0000000f1900720c */ /* 0x000fe20003f05270 */
[----:B------:R-:W-:Y:S01]  /*b050*/  IMAD.MOV.U32 R44, RZ, RZ, 0x0 ;  /* 0x00000000ff2c7424 */ /* 0x000fe200078e00ff */
[----:B------:R-:W-:-:S11]  /*b060*/  MOV R45, 0xfff80000 ;  /* 0xfff80000002d7802 */ /* 0x000fd60000000f00 */
[----:B------:R-:W-:Y:S05]  /*b070*/  @!P0 BRA `(.L_x_246) ;  /* 0x0000000000408947 */ /* 0x000fea0003800000 */
[----:B------:R-:W-:Y:S02]  /*b080*/  ISETP.NE.AND P0, PT, R25, 0x7ff00000, PT ;  /* 0x7ff000001900780c */ /* 0x000fe40003f05270 */
[----:B------:R-:W-:Y:S02]  /*b090*/  LOP3.LUT R34, R43, 0x80000000, R35, 0x48, !PT ;  /* 0x800000002b227812 */ /* 0x000fe400078e4823 */
[----:B------:R-:W-:-:S13]  /*b0a0*/  ISETP.EQ.OR P0, PT, R15, RZ, !P0 ;  /* 0x000000ff0f00720c */ /* 0x000fda0004702670 */
[----:B------:R-:W-:Y:S01]  /*b0b0*/  @P0 LOP3.LUT R12, R34, 0x7ff00000, RZ, 0xfc, !PT ;  /* 0x7ff00000220c0812 */ /* 0x000fe200078efcff */
[----:B------:R-:W-:Y:S01]  /*b0c0*/  @!P0 IMAD.MOV.U32 R44, RZ, RZ, RZ ;  /* 0x000000ffff2c8224 */ /* 0x000fe200078e00ff */
[----:B------:R-:W-:Y:S01]  /*b0d0*/  @!P0 MOV R45, R34 ;  /* 0x00000022002d8202 */ /* 0x000fe20000000f00 */
[----:B------:R-:W-:Y:S01]  /*b0e0*/  @P0 IMAD.MOV.U32 R44, RZ, RZ, RZ ;  /* 0x000000ffff2c0224 */ /* 0x000fe200078e00ff */
[----:B------:R-:W-:Y:S01]  /*b0f0*/  @P0 MOV R45, R12 ;  /* 0x0000000c002d0202 */ /* 0x000fe20000000f00 */
[----:B------:R-:W-:Y:S06]  /*b100*/  BRA `(.L_x_246) ;  /* 0x00000000001c7947 */ /* 0x000fec0003800000 */
.L_x_248:
[----:B------:R-:W-:-:S05]  /*b110*/  LOP3.LUT R44, R35, 0x80000, RZ, 0xfc, !PT ;  /* 0x00080000232c7812 */ /* 0x000fca00078efcff */
[----:B------:R-:W-:Y:S01]  /*b120*/  IMAD.MOV.U32 R45, RZ, RZ, R44 ;  /* 0x000000ffff2d7224 */ /* 0x000fe200078e002c */
[----:B------:R-:W-:Y:S01]  /*b130*/  MOV R44, R34 ;  /* 0x00000022002c7202 */ /* 0x000fe20000000f00 */
[----:B------:R-:W-:Y:S06]  /*b140*/  BRA `(.L_x_246) ;  /* 0x00000000000c7947 */ /* 0x000fec0003800000 */
.L_x_247:
[----:B------:R-:W-:-:S05]  /*b150*/  LOP3.LUT R44, R43, 0x80000, RZ, 0xfc, !PT ;  /* 0x000800002b2c7812 */ /* 0x000fca00078efcff */
[----:B------:R-:W-:Y:S01]  /*b160*/  IMAD.MOV.U32 R45, RZ, RZ, R44 ;  /* 0x000000ffff2d7224 */ /* 0x000fe200078e002c */
[----:B------:R-:W-:-:S07]  /*b170*/  MOV R44, R42 ;  /* 0x0000002a002c7202 */ /* 0x000fce0000000f00 */
.L_x_246:
[----:B------:R-:W-:Y:S05]  /*b180*/  BSYNC.RECONVERGENT B0 ;  /* 0x0000000000007941 */ /* 0x000fea0003800200 */
.L_x_244:
[----:B------:R-:W-:Y:S01]  /*b190*/  IMAD.MOV.U32 R15, RZ, RZ, 0x0 ;  /* 0x00000000ff0f7424 */ /* 0x000fe200078e00ff */
[----:B------:R-:W-:Y:S01]  /*b1a0*/  MOV R13, R45 ;  /* 0x0000002d000d7202 */ /* 0x000fe20000000f00 */
[----:B------:R-:W-:Y:S02]  /*b1b0*/  IMAD.MOV.U32 R12, RZ, RZ, R44 ;  /* 0x000000ffff0c7224 */ /* 0x000fe400078e002c */
[----:B------:R-:W-:Y:S05]  /*b1c0*/  RET.REL.NODEC R14 `(_Z3runP10Particle_sff) ;  /* 0xffffff4c0e8c7950 */ /* 0x000fea0003c3ffff */
        .weak           $__internal_1_$__cuda_sm20_rcp_rn_f32_slowpath
        .type           $__internal_1_$__cuda_sm20_rcp_rn_f32_slowpath,@function
        .size           $__internal_1_$__cuda_sm20_rcp_rn_f32_slowpath,($__internal_2_$__cuda_sm20_sqrt_rn_f32_slowpath - $__internal_1_$__cuda_sm20_rcp_rn_f32_slowpath)
$__internal_1_$__cuda_sm20_rcp_rn_f32_slowpath:
[----:B------:R-:W-:Y:S01]  /*b1d0*/  SHF.L.U32 R6, R0, 0x1, RZ ;  /* 0x0000000100067819 */ /* 0x000fe200000006ff */
[----:B------:R-:W-:Y:S03]  /*b1e0*/  BSSY.RECONVERGENT B1, `(.L_x_249) ;  /* 0x0000030000017945 */ /* 0x000fe60003800200 */
[----:B------:R-:W-:-:S04]  /*b1f0*/  SHF.R.U32.HI R6, RZ, 0x18, R6 ;  /* 0x00000018ff067819 */ /* 0x000fc80000011606 */
[----:B------:R-:W-:-:S13]  /*b200*/  ISETP.NE.U32.AND P0, PT, R6, RZ, PT ;  /* 0x000000ff0600720c */ /* 0x000fda0003f05070 */
[----:B------:R-:W-:Y:S05]  /*b210*/  @P0 BRA `(.L_x_250) ;  /* 0x0000000000280947 */ /* 0x000fea0003800000 */
[----:B------:R-:W-:-:S05]  /*b220*/  IMAD.SHL.U32 R6, R0, 0x2, RZ ;  /* 0x0000000200067824 */ /* 0x000fca00078e00ff */
[----:B------:R-:W-:-:S13]  /*b230*/  ISETP.NE.AND P0, PT, R6, RZ, PT ;  /* 0x000000ff0600720c */ /* 0x000fda0003f05270 */
[----:B------:R-:W-:Y:S01]  /*b240*/  @P0 FFMA R10, R0, 1.84467440737095516160e+19, RZ ;  /* 0x5f800000000a0823 */ /* 0x000fe200000000ff */
[----:B------:R-:W-:Y:S08]  /*b250*/  @!P0 MUFU.RCP R7, R0 ;  /* 0x0000000000078308 */ /* 0x000ff00000001000 */
[----:B------:R-:W0:Y:S02]  /*b260*/  @P0 MUFU.RCP R13, R10 ;  /* 0x0000000a000d0308 */ /* 0x000e240000001000 */
[----:B0-----:R-:W-:-:S04]  /*b270*/  @P0 FFMA R6, R10, R13, -1 ;  /* 0xbf8000000a060423 */ /* 0x001fc8000000000d */
[----:B------:R-:W-:-:S04]  /*b280*/  @P0 FADD.FTZ R6, -R6, -RZ ;  /* 0x800000ff06060221 */ /* 0x000fc80000010100 */
[----:B------:R-:W-:-:S04]  /*b290*/  @P0 FFMA R6, R13, R6, R13 ;  /* 0x000000060d060223 */ /* 0x000fc8000000000d */
[----:B------:R-:W-:Y:S01]  /*b2a0*/  @P0 FFMA R7, R6, 1.84467440737095516160e+19, RZ ;  /* 0x5f80000006070823 */ /* 0x000fe200000000ff */
[----:B------:R-:W-:Y:S06]  /*b2b0*/  BRA `(.L_x_251) ;  /* 0x0000000000887947 */ /* 0x000fec0003800000 */
.L_x_250:
[----:B------:R-:W-:-:S04]  /*b2c0*/  IADD3 R7, PT, PT, R6, -0xfd, RZ ;  /* 0xffffff0306077810 */ /* 0x000fc80007ffe0ff */
[----:B------:R-:W-:-:S13]  /*b2d0*/  ISETP.GT.U32.AND P0, PT, R7, 0x1, PT ;  /* 0x000000010700780c */ /* 0x000fda0003f04070 */
[----:B------:R-:W-:Y:S05]  /*b2e0*/  @P0 BRA `(.L_x_252) ;  /* 0x0000000000780947 */ /* 0x000fea0003800000 */
[----:B------:R-:W-:Y:S01]  /*b2f0*/  LOP3.LUT R10, R0, 0x7fffff, RZ, 0xc0, !PT ;  /* 0x007fffff000a7812 */ /* 0x000fe200078ec0ff */
[----:B------:R-:W-:-:S03]  /*b300*/  IMAD.MOV.U32 R20, RZ, RZ, 0x3 ;  /* 0x00000003ff147424 */ /* 0x000fc600078e00ff */
[----:B------:R-:W-:Y:S02]  /*b310*/  LOP3.LUT R10, R10, 0x3f800000, RZ, 0xfc, !PT ;  /* 0x3f8000000a0a7812 */ /* 0x000fe400078efcff */
[----:B------:R-:W-:Y:S02]  /*b320*/  SHF.L.U32 R15, R20, R7, RZ ;  /* 0x00000007140f7219 */ /* 0x000fe400000006ff */
[----:B------:R-:W0:Y:S02]  /*b330*/  MUFU.RCP R13, R10 ;  /* 0x0000000a000d7308 */ /* 0x000e240000001000 */
[----:B0-----:R-:W-:-:S04]  /*b340*/  FFMA R12, R10, R13, -1 ;  /* 0xbf8000000a0c7423 */ /* 0x001fc8000000000d */
[----:B------:R-:W-:-:S04]  /*b350*/  FADD.FTZ R12, -R12, -RZ ;  /* 0x800000ff0c0c7221 */ /* 0x000fc80000010100 */
[CCC-:B------:R-:W-:Y:S01]  /*b360*/  FFMA.RM R14, R13.reuse, R12.reuse, R13.reuse ;  /* 0x0000000c0d0e7223 */ /* 0x1c0fe2000000400d */
[----:B------:R-:W-:-:S04]  /*b370*/  FFMA.RP R13, R13, R12, R13 ;  /* 0x0000000c0d0d7223 */ /* 0x000fc8000000800d */
[C---:B------:R-:W-:Y:S02]  /*b380*/  LOP3.LUT R12, R14.reuse, 0x7fffff, RZ, 0xc0, !PT ;  /* 0x007fffff0e0c7812 */ /* 0x040fe400078ec0ff */
[----:B------:R-:W-:Y:S02]  /*b390*/  FSETP.NEU.FTZ.AND P0, PT, R14, R13, PT ;  /* 0x0000000d0e00720b */ /* 0x000fe40003f1d000 */
[----:B------:R-:W-:Y:S02]  /*b3a0*/  LOP3.LUT R12, R12, 0x800000, RZ, 0xfc, !PT ;  /* 0x008000000c0c7812 */ /* 0x000fe400078efcff */
[----:B------:R-:W-:Y:S02]  /*b3b0*/  SEL R13, RZ, 0xffffffff, !P0 ;  /* 0xffffffffff0d7807 */ /* 0x000fe40004000000 */
[----:B------:R-:W-:Y:S02]  /*b3c0*/  LOP3.LUT R10, R15, R12, RZ, 0xc0, !PT ;  /* 0x0000000c0f0a7212 */ /* 0x000fe400078ec0ff */
[----:B------:R-:W-:-:S02]  /*b3d0*/  IADD3 R13, PT, PT, -R13, RZ, RZ ;  /* 0x000000ff0d0d7210 */ /* 0x000fc40007ffe1ff */
[-C--:B------:R-:W-:Y:S02]  /*b3e0*/  SHF.R.U32.HI R10, RZ, R7.reuse, R10 ;  /* 0x00000007ff0a7219 */ /* 0x080fe4000001160a */
[----:B------:R-:W-:Y:S02]  /*b3f0*/  LOP3.LUT P1, RZ, R13, R7, R12, 0xf8, !PT ;  /* 0x000000070dff7212 */ /* 0x000fe4000782f80c */
[C---:B------:R-:W-:Y:S02]  /*b400*/  LOP3.LUT P0, RZ, R10.reuse, 0x1, RZ, 0xc0, !PT ;  /* 0x000000010aff7812 */ /* 0x040fe4000780c0ff */
[----:B------:R-:W-:-:S04]  /*b410*/  LOP3.LUT P2, RZ, R10, 0x2, RZ, 0xc0, !PT ;  /* 0x000000020aff7812 */ /* 0x000fc8000784c0ff */
[----:B------:R-:W-:Y:S02]  /*b420*/  PLOP3.LUT P0, PT, P0, P1, P2, 0xe0, 0x0 ;  /* 0x000000000000781c */ /* 0x000fe40000703c20 */
[----:B------:R-:W-:Y:S02]  /*b430*/  LOP3.LUT P1, RZ, R0, 0x7fffff, RZ, 0xc0, !PT ;  /* 0x007fffff00ff7812 */ /* 0x000fe4000782c0ff */
[----:B------:R-:W-:-:S05]  /*b440*/  SEL R7, RZ, 0x1, !P0 ;  /* 0x00000001ff077807 */ /* 0x000fca0004000000 */
[----:B------:R-:W-:-:S05]  /*b450*/  IMAD.MOV R7, RZ, RZ, -R7 ;  /* 0x000000ffff077224 */ /* 0x000fca00078e0a07 */
[----:B------:R-:W-:Y:S02]  /*b460*/  ISETP.GE.AND P0, PT, R7, RZ, PT ;  /* 0x000000ff0700720c */ /* 0x000fe40003f06270 */
[----:B------:R-:W-:-:S04]  /*b470*/  IADD3 R7, PT, PT, R6, -0xfc, RZ ;  /* 0xffffff0406077810 */ /* 0x000fc80007ffe0ff */
[----:B------:R-:W-:-:S07]  /*b480*/  SHF.R.U32.HI R7, RZ, R7, R12 ;  /* 0x00000007ff077219 */ /* 0x000fce000001160c */
[----:B------:R-:W-:-:S05]  /*b490*/  @!P0 VIADD R7, R7, 0x1 ;  /* 0x0000000107078836 */ /* 0x000fca0000000000 */
[----:B------:R-:W-:-:S04]  /*b4a0*/  @!P1 SHF.L.U32 R7, R7, 0x1, RZ ;  /* 0x0000000107079819 */ /* 0x000fc800000006ff */
[----:B------:R-:W-:Y:S01]  /*b4b0*/  LOP3.LUT R7, R7, 0x80000000, R0, 0xf8, !PT ;  /* 0x8000000007077812 */ /* 0x000fe200078ef800 */
[----:B------:R-:W-:Y:S06]  /*b4c0*/  BRA `(.L_x_251) ;  /* 0x0000000000047947 */ /* 0x000fec0003800000 */
.L_x_252:
[----:B------:R0:W1:Y:S02]  /*b4d0*/  MUFU.RCP R7, R0 ;  /* 0x0000000000077308 */ /* 0x0000640000001000 */
.L_x_251:
[----:B------:R-:W-:Y:S05]  /*b4e0*/  BSYNC.RECONVERGENT B1 ;  /* 0x0000000000017941 */ /* 0x000fea0003800200 */
.L_x_249:
[----:B-1----:R-:W-:Y:S01]  /*b4f0*/  IMAD.MOV.U32 R15, RZ, RZ, R7 ;  /* 0x000000ffff0f7224 */ /* 0x002fe200078e0007 */
[----:B------:R-:W-:Y:S01]  /*b500*/  MOV R6, R18 ;  /* 0x0000001200067202 */ /* 0x000fe20000000f00 */
[----:B------:R-:W-:-:S04]  /*b510*/  IMAD.MOV.U32 R7, RZ, RZ, 0x0 ;  /* 0x00000000ff077424 */ /* 0x000fc800078e00ff */
[----:B0-----:R-:W-:Y:S05]  /*b520*/  RET.REL.NODEC R6 `(_Z3runP10Particle_sff) ;  /* 0xffffff4806b47950 */ /* 0x001fea0003c3ffff */
        .weak           $__internal_2_$__cuda_sm20_sqrt_rn_f32_slowpath
        .type           $__internal_2_$__cuda_sm20_sqrt_rn_f32_slowpath,@function
        .size           $__internal_2_$__cuda_sm20_sqrt_rn_f32_slowpath,($__internal_3_$__cuda_sm3x_div_rn_noftz_f32_slowpath - $__internal_2_$__cuda_sm20_sqrt_rn_f32_slowpath)
$__internal_2_$__cuda_sm20_sqrt_rn_f32_slowpath:
[----:B------:R-:W-:-:S13]  /*b530*/  LOP3.LUT P0, RZ, R12, 0x7fffffff, RZ, 0xc0, !PT ;  /* 0x7fffffff0cff7812 */ /* 0x000fda000780c0ff */
[----:B------:R-:W-:Y:S01]  /*b540*/  @!P0 MOV R15, R12 ;  /* 0x0000000c000f8202 */ /* 0x000fe20000000f00 */
[----:B------:R-:W-:Y:S06]  /*b550*/  @!P0 BRA `(.L_x_253) ;  /* 0x0000000000408947 */ /* 0x000fec0003800000 */
[----:B------:R-:W-:-:S13]  /*b560*/  FSETP.GEU.FTZ.AND P0, PT, R12, RZ, PT ;  /* 0x000000ff0c00720b */ /* 0x000fda0003f1e000 */
[----:B------:R-:W-:Y:S01]  /*b570*/  @!P0 IMAD.MOV.U32 R15, RZ, RZ, 0x7fffffff ;  /* 0x7fffffffff0f8424 */ /* 0x000fe200078e00ff */
[----:B------:R-:W-:Y:S06]  /*b580*/  @!P0 BRA `(.L_x_253) ;  /* 0x0000000000348947 */ /* 0x000fec0003800000 */
[----:B------:R-:W-:-:S13]  /*b590*/  FSETP.GTU.FTZ.AND P0, PT, |R12|, +INF , PT ;  /* 0x7f8000000c00780b */ /* 0x000fda0003f1c200 */
[----:B------:R-:W-:Y:S01]  /*b5a0*/  @P0 FADD.FTZ R15, R12, 1 ;  /* 0x3f8000000c0f0421 */ /* 0x000fe20000010000 */
[----:B------:R-:W-:Y:S06]  /*b5b0*/  @P0 BRA `(.L_x_253) ;  /* 0x0000000000280947 */ /* 0x000fec0003800000 */
[----:B------:R-:W-:-:S13]  /*b5c0*/  FSETP.NEU.FTZ.AND P0, PT, |R12|, +INF , PT ;  /* 0x7f8000000c00780b */ /* 0x000fda0003f1d200 */
[----:B------:R-:W-:-:S04]  /*b5d0*/  @P0 FFMA R34, R12, 1.84467440737095516160e+19, RZ ;  /* 0x5f8000000c220823 */ /* 0x000fc800000000ff */
[----:B------:R-:W0:Y:S02]  /*b5e0*/  @P0 MUFU.RSQ R23, R34 ;  /* 0x0000002200170308 */ /* 0x000e240000001400 */
[----:B0-----:R-:W-:Y:S01]  /*b5f0*/  @P0 FMUL.FTZ R13, R34, R23 ;  /* 0x00000017220d0220 */ /* 0x001fe20000410000 */
[----:B------:R-:W-:-:S03]  /*b600*/  @P0 FMUL.FTZ R30, R23, 0.5 ;  /* 0x3f000000171e0820 */ /* 0x000fc60000410000 */
[----:B------:R-:W-:-:S04]  /*b610*/  @P0 FADD.FTZ R15, -R13, -RZ ;  /* 0x800000ff0d0f0221 */ /* 0x000fc80000010100 */
[----:B------:R-:W-:Y:S01]  /*b620*/  @P0 FFMA R36, R13, R15, R34 ;  /* 0x0000000f0d240223 */ /* 0x000fe20000000022 */
[----:B------:R-:W-:-:S03]  /*b630*/  @!P0 MOV R15, R12 ;  /* 0x0000000c000f8202 */ /* 0x000fc60000000f00 */
[----:B------:R-:W-:-:S04]  /*b640*/  @P0 FFMA R30, R36, R30, R13 ;  /* 0x0000001e241e0223 */ /* 0x000fc8000000000d */
[----:B------:R-:W-:-:S07]  /*b650*/  @P0 FMUL.FTZ R15, R30, 2.3283064365386962891e-10 ;  /* 0x2f8000001e0f0820 */ /* 0x000fce0000410000 */
.L_x_253:
[----:B------:R-:W-:Y:S02]  /*b660*/  HFMA2 R13, -RZ, RZ, 0, 0 ;  /* 0x00000000ff0d7431 */ /* 0x000fe400000001ff */
[----:B------:R-:W-:-:S04]  /*b670*/  IMAD.MOV.U32 R12, RZ, RZ, R14 ;  /* 0x000000ffff0c7224 */ /* 0x000fc800078e000e */
[----:B------:R-:W-:Y:S05]  /*b680*/  RET.REL.NODEC R12 `(_Z3runP10Particle_sff) ;  /* 0xffffff480c5c7950 */ /* 0x000fea0003c3ffff */
        .weak           $__internal_3_$__cuda_sm3x_div_rn_noftz_f32_slowpath
        .type           $__internal_3_$__cuda_sm3x_div_rn_noftz_f32_slowpath,@function
        .size           $__internal_3_$__cuda_sm3x_div_rn_noftz_f32_slowpath,($_Z3runP10Particle_sff$__internal_accurate_pow - $__internal_3_$__cuda_sm3x_div_rn_noftz_f32_slowpath)
$__internal_3_$__cuda_sm3x_div_rn_noftz_f32_slowpath:
[----:B------:R-:W-:Y:S01]  /*b690*/  SHF.R.U32.HI R14, RZ, 0x17, R7 ;  /* 0x00000017ff0e7819 */ /* 0x000fe20000011607 */
[----:B------:R-:W-:Y:S01]  /*b6a0*/  BSSY.RECONVERGENT B2, `(.L_x_254) ;  /* 0x0000063000027945 */ /* 0x000fe20003800200 */
[--C-:B------:R-:W-:Y:S01]  /*b6b0*/  SHF.R.U32.HI R23, RZ, 0x17, R12.reuse ;  /* 0x00000017ff177819 */ /* 0x100fe2000001160c */
[----:B------:R-:W-:Y:S01]  /*b6c0*/  IMAD.MOV.U32 R30, RZ, RZ, R12 ;  /* 0x000000ffff1e7224 */ /* 0x000fe200078e000c */
[----:B------:R-:W-:Y:S02]  /*b6d0*/  LOP3.LUT R14, R14, 0xff, RZ, 0xc0, !PT ;  /* 0x000000ff0e0e7812 */ /* 0x000fe400078ec0ff */
[----:B------:R-:W-:-:S03]  /*b6e0*/  LOP3.LUT R23, R23, 0xff, RZ, 0xc0, !PT ;  /* 0x000000ff17177812 */ /* 0x000fc600078ec0ff */
[----:B------:R-:W-:Y:S01]  /*b6f0*/  VIADD R25, R14, 0xffffffff ;  /* 0xffffffff0e197836 */ /* 0x000fe20000000000 */
[----:B------:R-:W-:-:S04]  /*b700*/  IADD3 R34, PT, PT, R23, -0x1, RZ ;  /* 0xffffffff17227810 */ /* 0x000fc80007ffe0ff */
[----:B------:R-:W-:-:S04]  /*b710*/  ISETP.GT.U32.AND P0, PT, R25, 0xfd, PT ;  /* 0x000000fd1900780c */ /* 0x000fc80003f04070 */
[----:B------:R-:W-:-:S13]  /*b720*/  ISETP.GT.U32.OR P0, PT, R34, 0xfd, P0 ;  /* 0x000000fd2200780c */ /* 0x000fda0000704470 */
[----:B------:R-:W-:Y:S01]  /*b730*/  @!P0 MOV R13, RZ ;  /* 0x000000ff000d8202 */ /* 0x000fe20000000f00 */
[----:B------:R-:W-:Y:S06]  /*b740*/  @!P0 BRA `(.L_x_255) ;  /* 0x00000000005c8947 */ /* 0x000fec0003800000 */
[----:B------:R-:W-:Y:S02]  /*b750*/  FSETP.GTU.FTZ.AND P0, PT, |R12|, +INF , PT ;  /* 0x7f8000000c00780b */ /* 0x000fe40003f1c200 */
[----:B------:R-:W-:-:S04]  /*b760*/  FSETP.GTU.FTZ.AND P1, PT, |R7|, +INF , PT ;  /* 0x7f8000000700780b */ /* 0x000fc80003f3c200 */
[----:B------:R-:W-:-:S13]  /*b770*/  PLOP3.LUT P0, PT, P0, P1, PT, 0xf8, 0x8f ;  /* 0x00000000008f781c */ /* 0x000fda0000703f70 */
[----:B------:R-:W-:Y:S05]  /*b780*/  @P0 BRA `(.L_x_256) ;  /* 0x00000004004c0947 */ /* 0x000fea0003800000 */
[----:B------:R-:W-:-:S13]  /*b790*/  LOP3.LUT P0, RZ, R7, 0x7fffffff, R30, 0xc8, !PT ;  /* 0x7fffffff07ff7812 */ /* 0x000fda000780c81e */
[----:B------:R-:W-:Y:S05]  /*b7a0*/  @!P0 BRA `(.L_x_257) ;  /* 0x00000004003c8947 */ /* 0x000fea0003800000 */
[C---:B------:R-:W-:Y:S02]  /*b7b0*/  FSETP.NEU.FTZ.AND P0, PT, |R12|.reuse, +INF , PT ;  /* 0x7f8000000c00780b */ /* 0x040fe40003f1d200 */
[----:B------:R-:W-:Y:S02]  /*b7c0*/  FSETP.NEU.FTZ.AND P2, PT, |R7|, +INF , PT ;  /* 0x7f8000000700780b */ /* 0x000fe40003f5d200 */
[----:B------:R-:W-:-:S11]  /*b7d0*/  FSETP.NEU.FTZ.AND P1, PT, |R12|, +INF , PT ;  /* 0x7f8000000c00780b */ /* 0x000fd60003f3d200 */
[----:B------:R-:W-:Y:S05]  /*b7e0*/  @!P2 BRA !P0, `(.L_x_257) ;  /* 0x00000004002ca947 */ /* 0x000fea0004000000 */
[----:B------:R-:W-:-:S04]  /*b7f0*/  LOP3.LUT P0, RZ, R30, 0x7fffffff, RZ, 0xc0, !PT ;  /* 0x7fffffff1eff7812 */ /* 0x000fc8000780c0ff */
[----:B------:R-:W-:-:S13]  /*b800*/  PLOP3.LUT P0, PT, P2, P0, PT, 0x2f, 0xf2 ;  /* 0x0000000000f2781c */ /* 0x000fda0001700577 */
[----:B------:R-:W-:Y:S05]  /*b810*/  @P0 BRA `(.L_x_258) ;  /* 0x0000000400180947 */ /* 0x000fea0003800000 */
[----:B------:R-:W-:-:S04]  /*b820*/  LOP3.LUT P0, RZ, R7, 0x7fffffff, RZ, 0xc0, !PT ;  /* 0x7fffffff07ff7812 */ /* 0x000fc8000780c0ff */
[----:B------:R-:W-:-:S13]  /*b830*/  PLOP3.LUT P0, PT, P1, P0, PT, 0x2f, 0xf2 ;  /* 0x0000000000f2781c */ /* 0x000fda0000f00577 */
[----:B------:R-:W-:Y:S05]  /*b840*/  @P0 BRA `(.L_x_259) ;  /* 0x0000000400000947 */ /* 0x000fea0003800000 */
[----:B------:R-:W-:Y:S02]  /*b850*/  ISETP.GE.AND P0, PT, R34, RZ, PT ;  /* 0x000000ff2200720c */ /* 0x000fe40003f06270 */
[----:B------:R-:W-:-:S11]  /*b860*/  ISETP.GE.AND P1, PT, R25, RZ, PT ;  /* 0x000000ff1900720c */ /* 0x000fd60003f26270 */
[----:B------:R-:W-:Y:S01]  /*b870*/  @P0 IMAD.MOV.U32 R13, RZ, RZ, RZ ;  /* 0x000000ffff0d0224 */ /* 0x000fe200078e00ff */
[----:B------:R-:W-:Y:S01]  /*b880*/  @!P0 MOV R13, 0xffffffc0 ;  /* 0xffffffc0000d8802 */ /* 0x000fe20000000f00 */
[----:B------:R-:W-:Y:S01]  /*b890*/  @!P0 FFMA R30, R12, 1.84467440737095516160e+19, RZ ;  /* 0x5f8000000c1e8823 */ /* 0x000fe200000000ff */
[----:B------:R-:W-:-:S03]  /*b8a0*/  @!P1 FFMA R7, R7, 1.84467440737095516160e+19, RZ ;  /* 0x5f80000007079823 */ /* 0x000fc600000000ff */
[----:B------:R-:W-:-:S07]  /*b8b0*/  @!P1 VIADD R13, R13, 0x40 ;  /* 0x000000400d0d9836 */ /* 0x000fce0000000000 */
.L_x_255:
[----:B------:R-:W-:Y:S01]  /*b8c0*/  LEA R12, R14, 0xc0800000, 0x17 ;  /* 0xc08000000e0c7811 */ /* 0x000fe200078eb8ff */
[----:B------:R-:W-:Y:S01]  /*b8d0*/  VIADD R23, R23, 0xffffff81 ;  /* 0xffffff8117177836 */ /* 0x000fe20000000000 */
[----:B------:R-:W-:Y:S02]  /*b8e0*/  BSSY.RECONVERGENT B3, `(.L_x_260) ;  /* 0x0000035000037945 */ /* 0x000fe40003800200 */
[----:B------:R-:W-:Y:S01]  /*b8f0*/  IADD3 R35, PT, PT, -R12, R7, RZ ;  /* 0x000000070c237210 */ /* 0x000fe20007ffe1ff */
[----:B------:R-:W-:-:S03]  /*b900*/  IMAD R7, R23, -0x800000, R30 ;  /* 0xff80000017077824 */ /* 0x000fc600078e021e */
[----:B------:R-:W0:Y:S01]  /*b910*/  MUFU.RCP R25, R35 ;  /* 0x0000002300197308 */ /* 0x000e220000001000 */
[----:B------:R-:W-:-:S04]  /*b920*/  FADD.FTZ R12, -R35, -RZ ;  /* 0x800000ff230c7221 */ /* 0x000fc80000010100 */
[----:B0-----:R-:W-:-:S04]  /*b930*/  FFMA R34, R25, R12, 1 ;  /* 0x3f80000019227423 */ /* 0x001fc8000000000c */
[----:B------:R-:W-:-:S04]  /*b940*/  FFMA R30, R25, R34, R25 ;  /* 0x00000022191e7223 */ /* 0x000fc80000000019 */
[----:B------:R-:W-:-:S04]  /*b950*/  FFMA R25, R7, R30, RZ ;  /* 0x0000001e07197223 */ /* 0x000fc800000000ff */
[----:B------:R-:W-:-:S04]  /*b960*/  FFMA R34, R12, R25, R7 ;  /* 0x000000190c227223 */ /* 0x000fc80000000007 */
[----:B------:R-:W-:Y:S01]  /*b970*/  FFMA R25, R30, R34, R25 ;  /* 0x000000221e197223 */ /* 0x000fe20000000019 */
[----:B------:R-:W-:-:S03]  /*b980*/  IADD3 R34, PT, PT, R23, 0x7f, -R14 ;  /* 0x0000007f17227810 */ /* 0x000fc60007ffe80e */
[----:B------:R-:W-:Y:S01]  /*b990*/  FFMA R12, R12, R25, R7 ;  /* 0x000000190c0c7223 */ /* 0x000fe20000000007 */
[----:B------:R-:W-:-:S03]  /*b9a0*/  IADD3 R34, PT, PT, R34, R13, RZ ;  /* 0x0000000d22227210 */ /* 0x000fc60007ffe0ff */
[----:B------:R-:W-:-:S05]  /*b9b0*/  FFMA R7, R30, R12, R25 ;  /* 0x0000000c1e077223 */ /* 0x000fca0000000019 */
[----:B------:R-:W-:-:S04]  /*b9c0*/  SHF.R.U32.HI R14, RZ, 0x17, R7 ;  /* 0x00000017ff0e7819 */ /* 0x000fc80000011607 */
[----:B------:R-:W-:-:S05]  /*b9d0*/  LOP3.LUT R13, R14, 0xff, RZ, 0xc0, !PT ;  /* 0x000000ff0e0d7812 */ /* 0x000fca00078ec0ff */
[----:B------:R-:W-:-:S05]  /*b9e0*/  IMAD.IADD R13, R13, 0x1, R34 ;  /* 0x000000010d0d7824 */ /* 0x000fca00078e0222 */
[----:B------:R-:W-:-:S04]  /*b9f0*/  IADD3 R14, PT, PT, R13, -0x1, RZ ;  /* 0xffffffff0d0e7810 */ /* 0x000fc80007ffe0ff */
[----:B------:R-:W-:-:S13]  /*ba00*/  ISETP.GE.U32.AND P0, PT, R14, 0xfe, PT ;  /* 0x000000fe0e00780c */ /* 0x000fda0003f06070 */
[----:B------:R-:W-:Y:S05]  /*ba10*/  @!P0 BRA `(.L_x_261) ;  /* 0x0000000000808947 */ /* 0x000fea0003800000 */
[----:B------:R-:W-:-:S13]  /*ba20*/  ISETP.GT.AND P0, PT, R13, 0xfe, PT ;  /* 0x000000fe0d00780c */ /* 0x000fda0003f04270 */
[----:B------:R-:W-:Y:S05]  /*ba30*/  @P0 BRA `(.L_x_262) ;  /* 0x00000000006c0947 */ /* 0x000fea0003800000 */
[----:B------:R-:W-:-:S13]  /*ba40*/  ISETP.GE.AND P0, PT, R13, 0x1, PT ;  /* 0x000000010d00780c */ /* 0x000fda0003f06270 */
[----:B------:R-:W-:Y:S05]  /*ba50*/  @P0 BRA `(.L_x_263) ;  /* 0x0000000000740947 */ /* 0x000fea0003800000 */
[----:B------:R-:W-:Y:S02]  /*ba60*/  ISETP.GE.AND P0, PT, R13, -0x18, PT ;  /* 0xffffffe80d00780c */ /* 0x000fe40003f06270 */
[----:B------:R-:W-:-:S11]  /*ba70*/  LOP3.LUT R7, R7, 0x80000000, RZ, 0xc0, !PT ;  /* 0x8000000007077812 */ /* 0x000fd600078ec0ff */
[----:B------:R-:W-:Y:S05]  /*ba80*/  @!P0 BRA `(.L_x_263) ;  /* 0x0000000000688947 */ /* 0x000fea0003800000 */
[CCC-:B------:R-:W-:Y:S01]  /*ba90*/  FFMA.RZ R14, R30.reuse, R12.reuse, R25.reuse ;  /* 0x0000000c1e0e7223 */ /* 0x1c0fe2000000c019 */
[CCC-:B------:R-:W-:Y:S01]  /*baa0*/  FFMA.RP R23, R30.reuse, R12.reuse, R25.reuse ;  /* 0x0000000c1e177223 */ /* 0x1c0fe20000008019 */
[----:B------:R-:W-:Y:S01]  /*bab0*/  FFMA.RM R12, R30, R12, R25 ;  /* 0x0000000c1e0c7223 */ /* 0x000fe20000004019 */
[C---:B------:R-:W-:Y:S01]  /*bac0*/  VIADD R25, R13.reuse, 0x20 ;  /* 0x000000200d197836 */ /* 0x040fe20000000000 */
[C---:B------:R-:W-:Y:S02]  /*bad0*/  ISETP.NE.AND P2, PT, R13.reuse, RZ, PT ;  /* 0x000000ff0d00720c */ /* 0x040fe40003f45270 */
[----:B------:R-:W-:Y:S02]  /*bae0*/  LOP3.LUT R14, R14, 0x7fffff, RZ, 0xc0, !PT ;  /* 0x007fffff0e0e7812 */ /* 0x000fe400078ec0ff */
[----:B------:R-:W-:Y:S02]  /*baf0*/  ISETP.NE.AND P1, PT, R13, RZ, PT ;  /* 0x000000ff0d00720c */ /* 0x000fe40003f25270 */
[----:B------:R-:W-:-:S02]  /*bb00*/  LOP3.LUT R14, R14, 0x800000, RZ, 0xfc, !PT ;  /* 0x008000000e0e7812 */ /* 0x000fc400078efcff */
[----:B------:R-:W-:Y:S02]  /*bb10*/  IADD3 R13, PT, PT, -R13, RZ, RZ ;  /* 0x000000ff0d0d7210 */ /* 0x000fe40007ffe1ff */
[----:B------:R-:W-:Y:S02]  /*bb20*/  SHF.L.U32 R25, R14, R25, RZ ;  /* 0x000000190e197219 */ /* 0x000fe400000006ff */
[----:B------:R-:W-:Y:S02]  /*bb30*/  FSETP.NEU.FTZ.AND P0, PT, R23, R12, PT ;  /* 0x0000000c1700720b */ /* 0x000fe40003f1d000 */
[----:B------:R-:W-:Y:S02]  /*bb40*/  SEL R13, R13, RZ, P2 ;  /* 0x000000ff0d0d7207 */ /* 0x000fe40001000000 */
[----:B------:R-:W-:Y:S02]  /*bb50*/  ISETP.NE.AND P1, PT, R25, RZ, P1 ;  /* 0x000000ff1900720c */ /* 0x000fe40000f25270 */
[----:B------:R-:W-:-:S02]  /*bb60*/  SHF.R.U32.HI R13, RZ, R13, R14 ;  /* 0x0000000dff0d7219 */ /* 0x000fc4000001160e */
[----:B------:R-:W-:Y:S02]  /*bb70*/  PLOP3.LUT P0, PT, P0, P1, PT, 0xf8, 0x8f ;  /* 0x00000000008f781c */ /* 0x000fe40000703f70 */
[----:B------:R-:W-:Y:S02]  /*bb80*/  SHF.R.U32.HI R23, RZ, 0x1, R13 ;  /* 0x00000001ff177819 */ /* 0x000fe4000001160d */
[----:B------:R-:W-:-:S04]  /*bb90*/  SEL R12, RZ, 0x1, !P0 ;  /* 0x00000001ff0c7807 */ /* 0x000fc80004000000 */
[----:B------:R-:W-:-:S04]  /*bba0*/  LOP3.LUT R12, R12, 0x1, R23, 0xf8, !PT ;  /* 0x000000010c0c7812 */ /* 0x000fc800078ef817 */
[----:B------:R-:W-:-:S05]  /*bbb0*/  LOP3.LUT R12, R12, R13, RZ, 0xc0, !PT ;  /* 0x0000000d0c0c7212 */ /* 0x000fca00078ec0ff */
[----:B------:R-:W-:-:S05]  /*bbc0*/  IMAD.IADD R12, R23, 0x1, R12 ;  /* 0x00000001170c7824 */ /* 0x000fca00078e020c */
[----:B------:R-:W-:Y:S01]  /*bbd0*/  LOP3.LUT R7, R12, R7, RZ, 0xfc, !PT ;  /* 0x000000070c077212 */ /* 0x000fe200078efcff */
[----:B------:R-:W-:Y:S06]  /*bbe0*/  BRA `(.L_x_263) ;  /* 0x0000000000107947 */ /* 0x000fec0003800000 */
.L_x_262:
[----:B------:R-:W-:-:S04]  /*bbf0*/  LOP3.LUT R7, R7, 0x80000000, RZ, 0xc0, !PT ;  /* 0x8000000007077812 */ /* 0x000fc800078ec0ff */
[----:B------:R-:W-:Y:S01]  /*bc00*/  LOP3.LUT R7, R7, 0x7f800000, RZ, 0xfc, !PT ;  /* 0x7f80000007077812 */ /* 0x000fe200078efcff */
[----:B------:R-:W-:Y:S06]  /*bc10*/  BRA `(.L_x_263) ;  /* 0x0000000000047947 */ /* 0x000fec0003800000 */
.L_x_261:
[----:B------:R-:W-:-:S07]  /*bc20*/  LEA R7, R34, R7, 0x17 ;  /* 0x0000000722077211 */ /* 0x000fce00078eb8ff */
.L_x_263:
[----:B------:R-:W-:Y:S05]  /*bc30*/  BSYNC.RECONVERGENT B3 ;  /* 0x0000000000037941 */ /* 0x000fea0003800200 */
.L_x_260:
[----:B------:R-:W-:Y:S05]  /*bc40*/  BRA `(.L_x_264) ;  /* 0x0000000000207947 */ /* 0x000fea0003800000 */
.L_x_259:
[----:B------:R-:W-:-:S04]  /*bc50*/  LOP3.LUT R7, R7, 0x80000000, R30, 0x48, !PT ;  /* 0x8000000007077812 */ /* 0x000fc800078e481e */
[----:B------:R-:W-:Y:S01]  /*bc60*/  LOP3.LUT R7, R7, 0x7f800000, RZ, 0xfc, !PT ;  /* 0x7f80000007077812 */ /* 0x000fe200078efcff */
[----:B------:R-:W-:Y:S06]  /*bc70*/  BRA `(.L_x_264) ;  /* 0x0000000000147947 */ /* 0x000fec0003800000 */
.L_x_258:
[----:B------:R-:W-:Y:S01]  /*bc80*/  LOP3.LUT R7, R7, 0x80000000, R30, 0x48, !PT ;  /* 0x8000000007077812 */ /* 0x000fe200078e481e */
[----:B------:R-:W-:Y:S06]  /*bc90*/  BRA `(.L_x_264) ;  /* 0x00000000000c7947 */ /* 0x000fec0003800000 */
.L_x_257:
[----:B------:R-:W0:Y:S01]  /*bca0*/  MUFU.RSQ R7, -QNAN ;  /* 0xffc0000000077908 */ /* 0x000e220000001400 */
[----:B------:R-:W-:Y:S05]  /*bcb0*/  BRA `(.L_x_264) ;  /* 0x0000000000047947 */ /* 0x000fea0003800000 */
.L_x_256:
[----:B------:R-:W-:-:S07]  /*bcc0*/  FADD.FTZ R7, R12, R7 ;  /* 0x000000070c077221 */ /* 0x000fce0000010000 */
.L_x_264:
[----:B------:R-:W-:Y:S05]  /*bcd0*/  BSYNC.RECONVERGENT B2 ;  /* 0x0000000000027941 */ /* 0x000fea0003800200 */
.L_x_254:
[----:B------:R-:W-:Y:S02]  /*bce0*/  HFMA2 R13, -RZ, RZ, 0, 0 ;  /* 0x00000000ff0d7431 */ /* 0x000fe400000001ff */
[----:B------:R-:W-:-:S04]  /*bcf0*/  IMAD.MOV.U32 R12, RZ, RZ, R15 ;  /* 0x000000ffff0c7224 */ /* 0x000fc800078e000f */
[----:B0-----:R-:W-:Y:S05]  /*bd00*/  RET.REL.NODEC R12 `(_Z3runP10Particle_sff) ;  /* 0xffffff400cbc7950 */ /* 0x001fea0003c3ffff */
        .type           $_Z3runP10Particle_sff$__internal_accurate_pow,@function
        .size           $_Z3runP10Particle_sff$__internal_accurate_pow,(.L_x_271 - $_Z3runP10Particle_sff$__internal_accurate_pow)
$_Z3runP10Particle_sff$__internal_accurate_pow:
[----:B------:R-:W-:Y:S01]  /*bd10*/  ISETP.GT.U32.AND P0, PT, R13, 0xfffff, PT ;  /* 0x000fffff0d00780c */ /* 0x000fe20003f04070 */
[----:B------:R-:W-:Y:S01]  /*bd20*/  IMAD.MOV.U32 R30, RZ, RZ, R15 ;  /* 0x000000ffff1e7224 */ /* 0x000fe200078e000f */
[----:B------:R-:W-:Y:S01]  /*bd30*/  MOV R31, R13 ;  /* 0x0000000d001f7202 */ /* 0x000fe20000000f00 */
[----:B------:R-:W-:Y:S01]  /*bd40*/  IMAD.MOV.U32 R25, RZ, RZ, R13 ;  /* 0x000000ffff197224 */ /* 0x000fe200078e000d */
[----:B------:R-:W-:Y:S01]  /*bd50*/  MOV R32, RZ ;  /* 0x000000ff00207202 */ /* 0x000fe20000000f00 */
[----:B------:R-:W-:Y:S01]  /*bd60*/  IMAD.MOV.U32 R40, RZ, RZ, 0x41ad3b5a ;  /* 0x41ad3b5aff287424 */ /* 0x000fe200078e00ff */
[----:B------:R-:W-:Y:S01]  /*bd70*/  MOV R41, 0x3ed0f5d2 ;  /* 0x3ed0f5d200297802 */ /* 0x000fe20000000f00 */
[----:B------:R-:W-:Y:S01]  /*bd80*/  UMOV UR32, 0x7d2cafe2 ;  /* 0x7d2cafe200207882 */ /* 0x000fe20000000000 */
[----:B------:R-:W-:Y:S01]  /*bd90*/  UMOV UR33, 0x3eb0f5ff ;  /* 0x3eb0f5ff00217882 */ /* 0x000fe20000000000 */
[----:B------:R-:W-:Y:S01]  /*bda0*/  UMOV UR34, 0x3b39803f ;  /* 0x3b39803f00227882 */ /* 0x000fe20000000000 */
[----:B------:R-:W-:-:S03]  /*bdb0*/  UMOV UR35, 0x3c7abc9e ;  /* 0x3c7abc9e00237882 */ /* 0x000fc60000000000 */
[----:B------:R-:W-:-:S10]  /*bdc0*/  @!P0 DMUL R30, R30, 1.80143985094819840000e+16 ;  /* 0x435000001e1e8828 */ /* 0x000fd40000000000 */
[----:B------:R-:W-:Y:S01]  /*bdd0*/  @!P0 MOV R25, R31 ;  /* 0x0000001f00198202 */ /* 0x000fe20000000f00 */
[----:B------:R-:W-:-:S03]  /*bde0*/  @!P0 IMAD.MOV.U32 R15, RZ, RZ, R30 ;  /* 0x000000ffff0f8224 */ /* 0x000fc600078e001e */
[----:B------:R-:W-:Y:S02]  /*bdf0*/  LOP3.LUT R25, R25, 0x800fffff, RZ, 0xc0, !PT ;  /* 0x800fffff19197812 */ /* 0x000fe400078ec0ff */
[----:B------:R-:W-:Y:S02]  /*be00*/  MOV R38, R15 ;  /* 0x0000000f00267202 */ /* 0x000fe40000000f00 */
[----:B------:R-:W-:-:S04]  /*be10*/  LOP3.LUT R25, R25, 0x3ff00000, RZ, 0xfc, !PT ;  /* 0x3ff0000019197812 */ /* 0x000fc800078efcff */
[----:B------:R-:W-:Y:S01]  /*be20*/  ISETP.GE.U32.AND P1, PT, R25, 0x3ff6a09f, PT ;  /* 0x3ff6a09f1900780c */ /* 0x000fe20003f26070 */
[----:B------:R-:W-:-:S12]  /*be30*/  IMAD.MOV.U32 R39, RZ, RZ, R25 ;  /* 0x000000ffff277224 */ /* 0x000fd800078e0019 */
[----:B------:R-:W-:-:S05]  /*be40*/  @P1 IADD3 R15, PT, PT, R39, -0x100000, RZ ;  /* 0xfff00000270f1810 */ /* 0x000fca0007ffe0ff */
[----:B------:R-:W-:Y:S01]  /*be50*/  @P1 IMAD.MOV.U32 R39, RZ, RZ, R15 ;  /* 0x000000ffff271224 */ /* 0x000fe200078e000f */
[----:B------:R-:W-:Y:S02]  /*be60*/  SHF.R.U32.HI R15, RZ, 0x14, R13 ;  /* 0x00000014ff0f7819 */ /* 0x000fe4000001160d */
[----:B------:R-:W-:-:S03]  /*be70*/  @!P0 LEA.HI R15, R31, 0xffffffca, RZ, 0xc ;  /* 0xffffffca1f0f8811 */ /* 0x000fc600078f60ff */
[C---:B------:R-:W-:Y:S02]  /*be80*/  DADD R34, R38.reuse, 1 ;  /* 0x3ff0000026227429 */ /* 0x040fe40000000000 */
[----:B------:R-:W-:Y:S01]  /*be90*/  DADD R38, R38, -1 ;  /* 0xbff0000026267429 */ /* 0x000fe20000000000 */
[C---:B------:R-:W-:Y:S01]  /*bea0*/  VIADD R13, R15.reuse, 0xfffffc01 ;  /* 0xfffffc010f0d7836 */ /* 0x040fe20000000000 */
[----:B------:R-:W-:Y:S02]  /*beb0*/  @P1 IADD3 R13, PT, PT, R15, -0x3fe, RZ ;  /* 0xfffffc020f0d1810 */ /* 0x000fe40007ffe0ff */
[----:B------:R-:W0:Y:S02]  /*bec0*/  MUFU.RCP64H R33, R35 ;  /* 0x0000002300217308 */ /* 0x000e240000001800 */
[----:B0-----:R-:W-:-:S08]  /*bed0*/  DFMA R34, -R34, R32, 1 ;  /* 0x3ff000002222742b */ /* 0x001fd00000000120 */
[----:B------:R-:W-:-:S08]  /*bee0*/  DFMA R34, R34, R34, R34 ;  /* 0x000000222222722b */ /* 0x000fd00000000022 */
[----:B------:R-:W-:-:S08]  /*bef0*/  DFMA R34, R32, R34, R32 ;  /* 0x000000222022722b */ /* 0x000fd00000000020 */
[----:B------:R-:W-:-:S08]  /*bf00*/  DMUL R36, R38, R34 ;  /* 0x0000002226247228 */ /* 0x000fd00000000000 */
[----:B------:R-:W-:-:S08]  /*bf10*/  DFMA R36, R38, R34, R36 ;  /* 0x000000222624722b */ /* 0x000fd00000000024 */
[----:B------:R-:W-:Y:S02]  /*bf20*/  DADD R32, R38, -R36 ;  /* 0x0000000026207229 */ /* 0x000fe40000000824 */
[----:B------:R-:W-:-:S06]  /*bf30*/  DMUL R42, R36, R36 ;  /* 0x00000024242a7228 */ /* 0x000fcc0000000000 */
[----:B------:R-:W-:-:S08]  /*bf40*/  DADD R32, R32, R32 ;  /* 0x0000000020207229 */ /* 0x000fd00000000020 */
[-C--:B------:R-:W-:Y:S02]  /*bf50*/  DFMA R32, R38, -R36.reuse, R32 ;  /* 0x800000242620722b */ /* 0x080fe40000000020 */
[----:B------:R-:W-:-:S06]  /*bf60*/  DMUL R38, R36, R36 ;  /* 0x0000002424267228 */ /* 0x000fcc0000000000 */
[----:B------:R-:W-:Y:S02]  /*bf70*/  DMUL R32, R34, R32 ;  /* 0x0000002022207228 */ /* 0x000fe40000000000 */
[----:B------:R-:W-:Y:S01]  /*bf80*/  DFMA R40, R38, UR32, R40 ;  /* 0x0000002026287c2b */ /* 0x000fe20008000028 */
[----:B------:R-:W-:Y:S01]  /*bf90*/  UMOV UR32, 0x75488a3f ;  /* 0x75488a3f00207882 */ /* 0x000fe20000000000 */
[----:B------:R-:W-:-:S06]  /*bfa0*/  UMOV UR33, 0x3ef3b20a ;  /* 0x3ef3b20a00217882 */ /* 0x000fcc0000000000 */
[----:B------:R-:W-:Y:S01]  /*bfb0*/  DFMA R44, R38, R40, UR32 ;  /* 0x00000020262c7e2b */ /* 0x000fe20008000028 */
[----:B------:R-:W-:Y:S01]  /*bfc0*/  UMOV UR32, 0xe4faecd5 ;  /* 0xe4faecd500207882 */ /* 0x000fe20000000000 */
[----:B------:R-:W-:Y:S01]  /*bfd0*/  UMOV UR33, 0x3f1745cd ;  /* 0x3f1745cd00217882 */ /* 0x000fe20000000000 */
[----:B------:R-:W-:Y:S01]  /*bfe0*/  VIADD R41, R33, 0x100000 ;  /* 0x0010000021297836 */ /* 0x000fe20000000000 */
[----:B------:R-:W-:-:S04]  /*bff0*/  MOV R40, R32 ;  /* 0x0000002000287202 */ /* 0x000fc80000000f00 */
[----:B------:R-:W-:Y:S01]  /*c000*/  DFMA R44, R38, R44, UR32 ;  /* 0x00000020262c7e2b */ /* 0x000fe2000800002c */
[----:B------:R-:W-:Y:S01]  /*c010*/  UMOV UR32, 0x258a578b ;  /* 0x258a578b00207882 */ /* 0x000fe20000000000 */
[----:B------:R-:W-:-:S06]  /*c020*/  UMOV UR33, 0x3f3c71c7 ;  /* 0x3f3c71c700217882 */ /* 0x000fcc0000000000 */
        /* <DEDUP_REMOVED lines=9> */
[----:B------:R-:W-:-:S08]  /*c0c0*/  DFMA R34, R38, R44, UR32 ;  /* 0x0000002026227e2b */ /* 0x000fd0000800002c */
[----:B------:R-:W-:Y:S01]  /*c0d0*/  DADD R30, -R34, UR32 ;  /* 0x00000020221e7e29 */ /* 0x000fe20008000100 */
[----:B------:R-:W-:Y:S01]  /*c0e0*/  UMOV UR32, 0xb9e7b0 ;  /* 0x00b9e7b000207882 */ /* 0x000fe20000000000 */
[----:B------:R-:W-:-:S06]  /*c0f0*/  UMOV UR33, 0x3c46a4cb ;  /* 0x3c46a4cb00217882 */ /* 0x000fcc0000000000 */
[----:B------:R-:W-:Y:S02]  /*c100*/  DFMA R44, R38, R44, R30 ;  /* 0x0000002c262c722b */ /* 0x000fe4000000001e */
[C---:B------:R-:W-:Y:S02]  /*c110*/  DFMA R30, R36.reuse, R36, -R42 ;  /* 0x00000024241e722b */ /* 0x040fe4000000082a */
[----:B------:R-:W-:-:S04]  /*c120*/  DMUL R38, R36, R42 ;  /* 0x0000002a24267228 */ /* 0x000fc80000000000 */
[----:B------:R-:W-:Y:S01]  /*c130*/  DADD R44, R44, -UR32 ;  /* 0x800000202c2c7e29 */ /* 0x000fe20008000000 */
[----:B------:R-:W-:Y:S01]  /*c140*/  UMOV UR32, 0x80000000 ;  /* 0x8000000000207882 */ /* 0x000fe20000000000 */
[C---:B------:R-:W-:Y:S01]  /*c150*/  DFMA R40, R36.reuse, R40, R30 ;  /* 0x000000282428722b */ /* 0x040fe2000000001e */
[----:B------:R-:W-:Y:S01]  /*c160*/  UMOV UR33, 0x43300000 ;  /* 0x4330000000217882 */ /* 0x000fe20000000000 */
[----:B------:R-:W-:-:S08]  /*c170*/  DFMA R30, R36, R42, -R38 ;  /* 0x0000002a241e722b */ /* 0x000fd00000000826 */
[----:B------:R-:W-:-:S08]  /*c180*/  DFMA R30, R32, R42, R30 ;  /* 0x0000002a201e722b */ /* 0x000fd0000000001e */
[----:B------:R-:W-:Y:S02]  /*c190*/  DFMA R30, R36, R40, R30 ;  /* 0x00000028241e722b */ /* 0x000fe4000000001e */
[----:B------:R-:W-:-:S08]  /*c1a0*/  DADD R40, R34, R44 ;  /* 0x0000000022287229 */ /* 0x000fd0000000002c */
[----:B------:R-:W-:Y:S02]  /*c1b0*/  DADD R34, R34, -R40 ;  /* 0x0000000022227229 */ /* 0x000fe40000000828 */
[----:B------:R-:W-:-:S06]  /*c1c0*/  DMUL R42, R40, R38 ;  /* 0x00000026282a7228 */ /* 0x000fcc0000000000 */
[----:B------:R-:W-:Y:S02]  /*c1d0*/  DADD R44, R44, R34 ;  /* 0x000000002c2c7229 */ /* 0x000fe40000000022 */
[----:B------:R-:W-:-:S08]  /*c1e0*/  DFMA R34, R40, R38, -R42 ;  /* 0x000000262822722b */ /* 0x000fd0000000082a */
[----:B------:R-:W-:-:S08]  /*c1f0*/  DFMA R30, R40, R30, R34 ;  /* 0x0000001e281e722b */ /* 0x000fd00000000022 */
[----:B------:R-:W-:-:S08]  /*c200*/  DFMA R44, R44, R38, R30 ;  /* 0x000000262c2c722b */ /* 0x000fd0000000001e */
[----:B------:R-:W-:-:S08]  /*c210*/  DADD R34, R42, R44 ;  /* 0x000000002a227229 */ /* 0x000fd0000000002c */
[--C-:B------:R-:W-:Y:S02]  /*c220*/  DADD R30, R36, R34.reuse ;  /* 0x00000000241e7229 */ /* 0x100fe40000000022 */
[----:B------:R-:W-:-:S06]  /*c230*/  DADD R42, R42, -R34 ;  /* 0x000000002a2a7229 */ /* 0x000fcc0000000822 */
[----:B------:R-:W-:Y:S02]  /*c240*/  DADD R36, R36, -R30 ;  /* 0x0000000024247229 */ /* 0x000fe4000000081e */
[----:B------:R-:W-:-:S06]  /*c250*/  DADD R42, R44, R42 ;  /* 0x000000002c2a7229 */ /* 0x000fcc000000002a */
[----:B------:R-:W-:Y:S01]  /*c260*/  DADD R34, R34, R36 ;  /* 0x0000000022227229 */ /* 0x000fe20000000024 */
[----:B------:R-:W-:Y:S01]  /*c270*/  LOP3.LUT R36, R13, 0x80000000, RZ, 0x3c, !PT ;  /* 0x800000000d247812 */ /* 0x000fe200078e3cff */
[----:B------:R-:W-:-:S06]  /*c280*/  IMAD.MOV.U32 R37, RZ, RZ, 0x43300000 ;  /* 0x43300000ff257424 */ /* 0x000fcc00078e00ff */
[----:B------:R-:W-:Y:S02]  /*c290*/  DADD R34, R42, R34 ;  /* 0x000000002a227229 */ /* 0x000fe40000000022 */
[----:B------:R-:W-:Y:S01]  /*c2a0*/  DADD R36, R36, -UR32 ;  /* 0x8000002024247e29 */ /* 0x000fe20008000000 */
[----:B------:R-:W-:Y:S01]  /*c2b0*/  UMOV UR32, 0xfefa39ef ;  /* 0xfefa39ef00207882 */ /* 0x000fe20000000000 */
[----:B------:R-:W-:-:S04]  /*c2c0*/  UMOV UR33, 0x3fe62e42 ;  /* 0x3fe62e4200217882 */ /* 0x000fc80000000000 */
[----:B------:R-:W-:-:S08]  /*c2d0*/  DADD R34, R32, R34 ;  /* 0x0000000020227229 */ /* 0x000fd00000000022 */
[----:B------:R-:W-:-:S08]  /*c2e0*/  DADD R38, R30, R34 ;  /* 0x000000001e267229 */ /* 0x000fd00000000022 */
[--C-:B------:R-:W-:Y:S02]  /*c2f0*/  DFMA R32, R36, UR32, R38.reuse ;  /* 0x0000002024207c2b */ /* 0x100fe40008000026 */
[----:B------:R-:W-:-:S06]  /*c300*/  DADD R40, R30, -R38 ;  /* 0x000000001e287229 */ /* 0x000fcc0000000826 */
[----:B------:R-:W-:Y:S02]  /*c310*/  DFMA R30, R36, -UR32, R32 ;  /* 0x80000020241e7c2b */ /* 0x000fe40008000020 */
[----:B------:R-:W-:-:S06]  /*c320*/  DADD R40, R34, R40 ;  /* 0x0000000022287229 */ /* 0x000fcc0000000028 */
[----:B------:R-:W-:-:S08]  /*c330*/  DADD R30, -R38, R30 ;  /* 0x00000000261e7229 */ /* 0x000fd0000000011e */
[----:B------:R-:W-:Y:S01]  /*c340*/  DADD R40, R40, -R30 ;  /* 0x0000000028287229 */ /* 0x000fe2000000081e */
[----:B------:R-:W-:Y:S01]  /*c350*/  IMAD.MOV.U32 R31, RZ, RZ, R14 ;  /* 0x000000ffff1f7224 */ /* 0x000fe200078e000e */
[----:B------:R-:W-:-:S04]  /*c360*/  MOV R30, UR4 ;  /* 0x00000004001e7c02 */ /* 0x000fc80008000f00 */
[C---:B------:R-:W-:Y:S02]  /*c370*/  SHF.L.U32 R13, R31.reuse, 0x1, RZ ;  /* 0x000000011f0d7819 */ /* 0x040fe400000006ff */
[----:B------:R-:W-:Y:S01]  /*c380*/  DFMA R36, R36, UR34, R40 ;  /* 0x0000002224247c2b */ /* 0x000fe20008000028 */
[----:B------:R-:W-:Y:S02]  /*c390*/  LOP3.LUT R14, R31, 0xff0fffff, RZ, 0xc0, !PT ;  /* 0xff0fffff1f0e7812 */ /* 0x000fe400078ec0ff */
[----:B------:R-:W-:-:S04]  /*c3a0*/  ISETP.GT.U32.AND P0, PT, R13, -0x2000001, PT ;  /* 0xfdffffff0d00780c */ /* 0x000fc80003f04070 */
[----:B------:R-:W-:Y:S01]  /*c3b0*/  SEL R15, R14, R31, P0 ;  /* 0x0000001f0e0f7207 */ /* 0x000fe20000000000 */
[----:B------:R-:W-:Y:S01]  /*c3c0*/  DADD R34, R32, R36 ;  /* 0x0000000020227229 */ /* 0x000fe20000000024 */
[----:B------:R-:W-:-:S07]  /*c3d0*/  IMAD.MOV.U32 R14, RZ, RZ, R30 ;  /* 0x000000ffff0e7224 */ /* 0x000fce00078e001e */
[----:B------:R-:W-:Y:S02]  /*c3e0*/  DADD R38, R32, -R34 ;  /* 0x0000000020267229 */ /* 0x000fe40000000822 */
[----:B------:R-:W-:-:S06]  /*c3f0*/  DMUL R32, R34, R14 ;  /* 0x0000000e22207228 */ /* 0x000fcc0000000000 */
[----:B------:R-:W-:Y:S02]  /*c400*/  DADD R38, R36, R38 ;  /* 0x0000000024267229 */ /* 0x000fe40000000026 */
[----:B------:R-:W-:-:S08]  /*c410*/  DFMA R34, R34, R14, -R32 ;  /* 0x0000000e2222722b */ /* 0x000fd00000000820 */
[----:B------:R-:W-:Y:S01]  /*c420*/  DFMA R34, R38, R14, R34 ;  /* 0x0000000e2622722b */ /* 0x000fe20000000022 */
[----:B------:R-:W-:Y:S01]  /*c430*/  MOV R14, 0x652b82fe ;  /* 0x652b82fe000e7802 */ /* 0x000fe20000000f00 */
[----:B------:R-:W-:-:S06]  /*c440*/  IMAD.MOV.U32 R15, RZ, RZ, 0x3ff71547 ;  /* 0x3ff71547ff0f7424 */ /* 0x000fcc00078e00ff */
[----:B------:R-:W-:-:S08]  /*c450*/  DADD R36, R32, R34 ;  /* 0x0000000020247229 */ /* 0x000fd00000000022 */
[----:B------:R-:W-:Y:S02]  /*c460*/  DFMA R14, R36, R14, 6.75539944105574400000e+15 ;  /* 0x43380000240e742b */ /* 0x000fe4000000000e */
[----:B------:R-:W-:Y:S01]  /*c470*/  FSETP.GEU.AND P0, PT, |R37|, 4.1917929649353027344, PT ;  /* 0x4086232b2500780b */ /* 0x000fe20003f0e200 */
[----:B------:R-:W-:-:S05]  /*c480*/  DADD R32, R32, -R36 ;  /* 0x0000000020207229 */ /* 0x000fca0000000824 */
[----:B------:R-:W-:-:S03]  /*c490*/  DADD R30, R14, -6.75539944105574400000e+15 ;  /* 0xc33800000e1e7429 */ /* 0x000fc60000000000 */
[----:B------:R-:W-:-:S05]  /*c4a0*/  DADD R32, R34, R32 ;  /* 0x0000000022207229 */ /* 0x000fca0000000020 */
[----:B------:R-:W-:Y:S01]  /*c4b0*/  DFMA R38, R30, -UR32, R36 ;  /* 0x800000201e267c2b */ /* 0x000fe20008000024 */
[----:B------:R-:W-:Y:S01]  /*c4c0*/  UMOV UR32, 0x3b39803f ;  /* 0x3b39803f00207882 */ /* 0x000fe20000000000 */
[----:B------:R-:W-:-:S06]  /*c4d0*/  UMOV UR33, 0x3c7abc9e ;  /* 0x3c7abc9e00217882 */ /* 0x000fcc0000000000 */
[----:B------:R-:W-:Y:S01]  /*c4e0*/  DFMA R38, R30, -UR32, R38 ;  /* 0x800000201e267c2b */ /* 0x000fe20008000026 */
[----:B------:R-:W-:Y:S01]  /*c4f0*/  UMOV UR32, 0x69ce2bdf ;  /* 0x69ce2bdf00207882 */ /* 0x000fe20000000000 */
[----:B------:R-:W-:Y:S01]  /*c500*/  MOV R30, 0xfca213ea ;  /* 0xfca213ea001e7802 */ /* 0x000fe20000000f00 */
[----:B------:R-:W-:Y:S01]  /*c510*/  IMAD.MOV.U32 R31, RZ, RZ, 0x3e928af3 ;  /* 0x3e928af3ff1f7424 */ /* 0x000fe200078e00ff */
[----:B------:R-:W-:-:S05]  /*c520*/  UMOV UR33, 0x3e5ade15 ;  /* 0x3e5ade1500217882 */ /* 0x000fca0000000000 */
[----:B------:R-:W-:Y:S01]  /*c530*/  DFMA R30, R38, UR32, R30 ;  /* 0x00000020261e7c2b */ /* 0x000fe2000800001e */
        /* <DEDUP_REMOVED lines=24> */
[----:B------:R-:W-:-:S08]  /*c6c0*/  DFMA R30, R38, R30, 1 ;  /* 0x3ff00000261e742b */ /* 0x000fd0000000001e */
[----:B------:R-:W-:-:S10]  /*c6d0*/  DFMA R30, R38, R30, 1 ;  /* 0x3ff00000261e742b */ /* 0x000fd4000000001e */
[----:B------:R-:W-:Y:S01]  /*c6e0*/  LEA R35, R14, R31, 0x14 ;  /* 0x0000001f0e237211 */ /* 0x000fe200078ea0ff */
[----:B------:R-:W-:Y:S01]  /*c6f0*/  IMAD.MOV.U32 R34, RZ, RZ, R30 ;  /* 0x000000ffff227224 */ /* 0x000fe200078e001e */
[----:B------:R-:W-:Y:S06]  /*c700*/  @!P0 BRA `(.L_x_265) ;  /* 0x0000000000308947 */ /* 0x000fec0003800000 */
[----:B------:R-:W-:Y:S01]  /*c710*/  FSETP.GEU.AND P0, PT, |R37|, 4.2275390625, PT ;  /* 0x408748002500780b */ /* 0x000fe20003f0e200 */
[C---:B------:R-:W-:Y:S02]  /*c720*/  DADD R34, R36.reuse, +INF ;  /* 0x7ff0000024227429 */ /* 0x040fe40000000000 */
[----:B------:R-:W-:-:S08]  /*c730*/  DSETP.GEU.AND P1, PT, R36, RZ, PT ;  /* 0x000000ff2400722a */ /* 0x000fd00003f2e000 */
[----:B------:R-:W-:Y:S02]  /*c740*/  FSEL R34, R34, RZ, P1 ;  /* 0x000000ff22227208 */ /* 0x000fe40000800000 */
[----:B------:R-:W-:Y:S02]  /*c750*/  @!P0 LEA.HI R13, R14, R14, RZ, 0x1 ;  /* 0x0000000e0e0d8211 */ /* 0x000fe400078f08ff */
[----:B------:R-:W-:Y:S02]  /*c760*/  FSEL R35, R35, RZ, P1 ;  /* 0x000000ff23237208 */ /* 0x000fe40000800000 */
[----:B------:R-:W-:-:S04]  /*c770*/  @!P0 SHF.R.S32.HI R13, RZ, 0x1, R13 ;  /* 0x00000001ff0d8819 */ /* 0x000fc8000001140d */
[----:B------:R-:W-:Y:S01]  /*c780*/  @!P0 IADD3 R14, PT, PT, R14, -R13, RZ ;  /* 0x8000000d0e0e8210 */ /* 0x000fe20007ffe0ff */
[----:B------:R-:W-:-:S03]  /*c790*/  @!P0 IMAD R31, R13, 0x100000, R31 ;  /* 0x001000000d1f8824 */ /* 0x000fc600078e021f */
[----:B------:R-:W-:Y:S02]  /*c7a0*/  @!P0 LEA R15, R14, 0x3ff00000, 0x14 ;  /* 0x3ff000000e0f8811 */ /* 0x000fe400078ea0ff */
[----:B------:R-:W-:-:S06]  /*c7b0*/  @!P0 MOV R14, RZ ;  /* 0x000000ff000e8202 */ /* 0x000fcc0000000f00 */
[----:B------:R-:W-:-:S11]  /*c7c0*/  @!P0 DMUL R34, R30, R14 ;  /* 0x0000000e1e228228 */ /* 0x000fd60000000000 */
.L_x_265:
[----:B------:R-:W-:Y:S01]  /*c7d0*/  DFMA R32, R32, R34, R34 ;  /* 0x000000222020722b */ /* 0x000fe20000000022 */
[----:B------:R-:W-:Y:S01]  /*c7e0*/  IMAD.MOV.U32 R30, RZ, RZ, R12 ;  /* 0x000000ffff1e7224 */ /* 0x000fe200078e000c */
[----:B------:R-:W-:Y:S01]  /*c7f0*/  DSETP.NEU.AND P0, PT, |R34|, +INF , PT ;  /* 0x7ff000002200742a */ /* 0x000fe20003f0d200 */
[----:B------:R-:W-:-:S07]  /*c800*/  MOV R31, 0x0 ;  /* 0x00000000001f7802 */ /* 0x000fce0000000f00 */
[----:B------:R-:W-:Y:S02]  /*c810*/  FSEL R14, R34, R32, !P0 ;  /* 0x00000020220e7208 */ /* 0x000fe40004000000 */
[----:B------:R-:W-:Y:S01]  /*c820*/  FSEL R13, R35, R33, !P0 ;  /* 0x00000021230d7208 */ /* 0x000fe20004000000 */
[----:B------:R-:W-:Y:S06]  /*c830*/  RET.REL.NODEC R30 `(_Z3runP10Particle_sff) ;  /* 0xffffff341ef07950 */ /* 0x000fec0003c3ffff */
.L_x_266:
[----:B------:R-:W-:-:S00]  /*c840*/  BRA `(.L_x_266) ;  /* 0xfffffffc00fc7947 */ /* 0x000fc0000383ffff */
[----:B------:R-:W-:-:S00]  /*c850*/  NOP ;  /* 0x0000000000007918 */ /* 0x000fc00000000000 */
        /* <DEDUP_REMOVED lines=10> */
.L_x_271:


//--------------------- .nv.shared._Z3runP10Particle_sff --------------------------
	.section	.nv.shared._Z3runP10Particle_sff,"aw",@nobits
	.sectionflags	@""
	.align	4
.nv.shared._Z3runP10Particle_sff:
	.zero		11776


//--------------------- .nv.shared.reserved.0     --------------------------
	.section	.nv.shared.reserved.0,"aw",@nobits
	.weak		__nv_reservedSMEM_offset_0_alias
	.size		__nv_reservedSMEM_offset_0_alias, 0, 64
	.other		__nv_reservedSMEM_offset_0_alias,@"STO_CUDA_RESERVED_SHARED STV_DEFAULT"
__nv_reservedSMEM_offset_0_alias:
	.zero		0
	.zero		64


//--------------------- .nv.constant0._Z3runP10Particle_sff --------------------------
	.section	.nv.constant0._Z3runP10Particle_sff,"a",@progbits
	.sectionflags	@""
	.align	4
.nv.constant0._Z3runP10Particle_sff:
	.zero		912


//--------------------- SYMBOLS --------------------------

	.type		.nv.reservedSmem.offset0,@object
	.size		.nv.reservedSmem.offset0,0x4
	.type		.nv.reservedSmem.cap,@object
	.size		.nv.reservedSmem.cap,0x4
